//
// Generated by NVIDIA NVVM Compiler
//
// Compiler Build ID: CL-36424714
// Cuda compilation tools, release 13.0, V13.0.88
// Based on NVVM 20.0.0
//

.version 9.0
.target sm_100
.address_size 64

	// .globl	_Z33voxel_sampling_feature_gpu_kerneliiifiPKfPKiPf

.visible .entry _Z33voxel_sampling_feature_gpu_kerneliiifiPKfPKiPf(
	.param .u32 _Z33voxel_sampling_feature_gpu_kerneliiifiPKfPKiPf_param_0,
	.param .u32 _Z33voxel_sampling_feature_gpu_kerneliiifiPKfPKiPf_param_1,
	.param .u32 _Z33voxel_sampling_feature_gpu_kerneliiifiPKfPKiPf_param_2,
	.param .f32 _Z33voxel_sampling_feature_gpu_kerneliiifiPKfPKiPf_param_3,
	.param .u32 _Z33voxel_sampling_feature_gpu_kerneliiifiPKfPKiPf_param_4,
	.param .u64 .ptr .align 1 _Z33voxel_sampling_feature_gpu_kerneliiifiPKfPKiPf_param_5,
	.param .u64 .ptr .align 1 _Z33voxel_sampling_feature_gpu_kerneliiifiPKfPKiPf_param_6,
	.param .u64 .ptr .align 1 _Z33voxel_sampling_feature_gpu_kerneliiifiPKfPKiPf_param_7
)
{
	.reg .pred 	%p<28>;
	.reg .b32 	%r<131>;
	.reg .b32 	%f<50>;
	.reg .b64 	%rd<48>;

	ld.param.u32 	%r71, [_Z33voxel_sampling_feature_gpu_kerneliiifiPKfPKiPf_param_0];
	ld.param.u32 	%r69, [_Z33voxel_sampling_feature_gpu_kerneliiifiPKfPKiPf_param_1];
	ld.param.u32 	%r72, [_Z33voxel_sampling_feature_gpu_kerneliiifiPKfPKiPf_param_2];
	ld.param.f32 	%f1, [_Z33voxel_sampling_feature_gpu_kerneliiifiPKfPKiPf_param_3];
	ld.param.u32 	%r70, [_Z33voxel_sampling_feature_gpu_kerneliiifiPKfPKiPf_param_4];
	ld.param.u64 	%rd9, [_Z33voxel_sampling_feature_gpu_kerneliiifiPKfPKiPf_param_5];
	ld.param.u64 	%rd10, [_Z33voxel_sampling_feature_gpu_kerneliiifiPKfPKiPf_param_6];
	ld.param.u64 	%rd8, [_Z33voxel_sampling_feature_gpu_kerneliiifiPKfPKiPf_param_7];
	cvta.to.global.u64 	%rd1, %rd9;
	cvta.to.global.u64 	%rd2, %rd10;
	mov.u32 	%r73, %tid.x;
	mov.u32 	%r74, %ctaid.x;
	mov.u32 	%r75, %ntid.x;
	mad.lo.s32 	%r1, %r74, %r75, %r73;
	rem.s32 	%r2, %r1, %r69;
	mul.lo.s32 	%r76, %r69, %r71;
	mul.lo.s32 	%r77, %r76, %r72;
	setp.ge.s32 	%p1, %r1, %r77;
	@%p1 bra 	$L__BB0_46;
	cvta.to.global.u64 	%rd11, %rd8;
	setp.lt.s32 	%p2, %r70, 1;
	mul.wide.s32 	%rd12, %r1, 4;
	add.s64 	%rd3, %rd11, %rd12;
	mov.b32 	%r107, 0;
	@%p2 bra 	$L__BB0_42;
	div.s32 	%r81, %r1, %r69;
	mul.lo.s32 	%r3, %r81, %r70;
	and.b32  	%r4, %r70, 7;
	setp.lt.u32 	%p3, %r70, 8;
	mov.b32 	%r123, 0;
	mov.u32 	%r107, %r123;
	@%p3 bra 	$L__BB0_21;
	and.b32  	%r123, %r70, 2147483640;
	neg.s32 	%r105, %r123;
	add.s64 	%rd4, %rd2, 16;
	mov.b32 	%r107, 0;
	mov.u32 	%r104, %r3;
$L__BB0_4:
	.pragma "nounroll";
	mul.wide.s32 	%rd13, %r104, 4;
	add.s64 	%rd5, %rd4, %rd13;
	ld.global.u32 	%r10, [%rd5+-16];
	setp.lt.s32 	%p4, %r10, 0;
	@%p4 bra 	$L__BB0_6;
	mad.lo.s32 	%r83, %r10, %r69, %r2;
	mul.wide.s32 	%rd14, %r83, 4;
	add.s64 	%rd15, %rd1, %rd14;
	ld.global.f32 	%f2, [%rd15];
	ld.global.f32 	%f3, [%rd3];
	add.f32 	%f4, %f2, %f3;
	st.global.f32 	[%rd3], %f4;
	add.s32 	%r107, %r107, 1;
$L__BB0_6:
	ld.global.u32 	%r13, [%rd5+-12];
	setp.lt.s32 	%p5, %r13, 0;
	@%p5 bra 	$L__BB0_8;
	mad.lo.s32 	%r84, %r13, %r69, %r2;
	mul.wide.s32 	%rd16, %r84, 4;
	add.s64 	%rd17, %rd1, %rd16;
	ld.global.f32 	%f5, [%rd17];
	ld.global.f32 	%f6, [%rd3];
	add.f32 	%f7, %f5, %f6;
	st.global.f32 	[%rd3], %f7;
	add.s32 	%r107, %r107, 1;
$L__BB0_8:
	ld.global.u32 	%r16, [%rd5+-8];
	setp.lt.s32 	%p6, %r16, 0;
	@%p6 bra 	$L__BB0_10;
	mad.lo.s32 	%r85, %r16, %r69, %r2;
	mul.wide.s32 	%rd18, %r85, 4;
	add.s64 	%rd19, %rd1, %rd18;
	ld.global.f32 	%f8, [%rd19];
	ld.global.f32 	%f9, [%rd3];
	add.f32 	%f10, %f8, %f9;
	st.global.f32 	[%rd3], %f10;
	add.s32 	%r107, %r107, 1;
$L__BB0_10:
	ld.global.u32 	%r19, [%rd5+-4];
	setp.lt.s32 	%p7, %r19, 0;
	@%p7 bra 	$L__BB0_12;
	mad.lo.s32 	%r86, %r19, %r69, %r2;
	mul.wide.s32 	%rd20, %r86, 4;
	add.s64 	%rd21, %rd1, %rd20;
	ld.global.f32 	%f11, [%rd21];
	ld.global.f32 	%f12, [%rd3];
	add.f32 	%f13, %f11, %f12;
	st.global.f32 	[%rd3], %f13;
	add.s32 	%r107, %r107, 1;
$L__BB0_12:
	ld.global.u32 	%r22, [%rd5];
	setp.lt.s32 	%p8, %r22, 0;
	@%p8 bra 	$L__BB0_14;
	mad.lo.s32 	%r87, %r22, %r69, %r2;
	mul.wide.s32 	%rd22, %r87, 4;
	add.s64 	%rd23, %rd1, %rd22;
	ld.global.f32 	%f14, [%rd23];
	ld.global.f32 	%f15, [%rd3];
	add.f32 	%f16, %f14, %f15;
	st.global.f32 	[%rd3], %f16;
	add.s32 	%r107, %r107, 1;
$L__BB0_14:
	ld.global.u32 	%r25, [%rd5+4];
	setp.lt.s32 	%p9, %r25, 0;
	@%p9 bra 	$L__BB0_16;
	mad.lo.s32 	%r88, %r25, %r69, %r2;
	mul.wide.s32 	%rd24, %r88, 4;
	add.s64 	%rd25, %rd1, %rd24;
	ld.global.f32 	%f17, [%rd25];
	ld.global.f32 	%f18, [%rd3];
	add.f32 	%f19, %f17, %f18;
	st.global.f32 	[%rd3], %f19;
	add.s32 	%r107, %r107, 1;
$L__BB0_16:
	ld.global.u32 	%r28, [%rd5+8];
	setp.lt.s32 	%p10, %r28, 0;
	@%p10 bra 	$L__BB0_18;
	mad.lo.s32 	%r89, %r28, %r69, %r2;
	mul.wide.s32 	%rd26, %r89, 4;
	add.s64 	%rd27, %rd1, %rd26;
	ld.global.f32 	%f20, [%rd27];
	ld.global.f32 	%f21, [%rd3];
	add.f32 	%f22, %f20, %f21;
	st.global.f32 	[%rd3], %f22;
	add.s32 	%r107, %r107, 1;
$L__BB0_18:
	ld.global.u32 	%r31, [%rd5+12];
	setp.lt.s32 	%p11, %r31, 0;
	@%p11 bra 	$L__BB0_20;
	mad.lo.s32 	%r90, %r31, %r69, %r2;
	mul.wide.s32 	%rd28, %r90, 4;
	add.s64 	%rd29, %rd1, %rd28;
	ld.global.f32 	%f23, [%rd29];
	ld.global.f32 	%f24, [%rd3];
	add.f32 	%f25, %f23, %f24;
	st.global.f32 	[%rd3], %f25;
	add.s32 	%r107, %r107, 1;
$L__BB0_20:
	add.s32 	%r105, %r105, 8;
	add.s32 	%r104, %r104, 8;
	setp.ne.s32 	%p12, %r105, 0;
	@%p12 bra 	$L__BB0_4;
$L__BB0_21:
	setp.eq.s32 	%p13, %r4, 0;
	@%p13 bra 	$L__BB0_42;
	and.b32  	%r39, %r70, 3;
	setp.lt.u32 	%p14, %r4, 4;
	@%p14 bra 	$L__BB0_32;
	add.s32 	%r92, %r123, %r3;
	mul.wide.s32 	%rd30, %r92, 4;
	add.s64 	%rd6, %rd2, %rd30;
	ld.global.u32 	%r40, [%rd6];
	setp.lt.s32 	%p15, %r40, 0;
	@%p15 bra 	$L__BB0_25;
	mad.lo.s32 	%r93, %r40, %r69, %r2;
	mul.wide.s32 	%rd31, %r93, 4;
	add.s64 	%rd32, %rd1, %rd31;
	ld.global.f32 	%f26, [%rd32];
	ld.global.f32 	%f27, [%rd3];
	add.f32 	%f28, %f26, %f27;
	st.global.f32 	[%rd3], %f28;
	add.s32 	%r107, %r107, 1;
$L__BB0_25:
	ld.global.u32 	%r43, [%rd6+4];
	setp.lt.s32 	%p16, %r43, 0;
	@%p16 bra 	$L__BB0_27;
	mad.lo.s32 	%r94, %r43, %r69, %r2;
	mul.wide.s32 	%rd33, %r94, 4;
	add.s64 	%rd34, %rd1, %rd33;
	ld.global.f32 	%f29, [%rd34];
	ld.global.f32 	%f30, [%rd3];
	add.f32 	%f31, %f29, %f30;
	st.global.f32 	[%rd3], %f31;
	add.s32 	%r107, %r107, 1;
$L__BB0_27:
	ld.global.u32 	%r46, [%rd6+8];
	setp.lt.s32 	%p17, %r46, 0;
	@%p17 bra 	$L__BB0_29;
	mad.lo.s32 	%r95, %r46, %r69, %r2;
	mul.wide.s32 	%rd35, %r95, 4;
	add.s64 	%rd36, %rd1, %rd35;
	ld.global.f32 	%f32, [%rd36];
	ld.global.f32 	%f33, [%rd3];
	add.f32 	%f34, %f32, %f33;
	st.global.f32 	[%rd3], %f34;
	add.s32 	%r107, %r107, 1;
$L__BB0_29:
	ld.global.u32 	%r49, [%rd6+12];
	setp.lt.s32 	%p18, %r49, 0;
	@%p18 bra 	$L__BB0_31;
	mad.lo.s32 	%r96, %r49, %r69, %r2;
	mul.wide.s32 	%rd37, %r96, 4;
	add.s64 	%rd38, %rd1, %rd37;
	ld.global.f32 	%f35, [%rd38];
	ld.global.f32 	%f36, [%rd3];
	add.f32 	%f37, %f35, %f36;
	st.global.f32 	[%rd3], %f37;
	add.s32 	%r107, %r107, 1;
$L__BB0_31:
	add.s32 	%r123, %r123, 4;
$L__BB0_32:
	setp.eq.s32 	%p19, %r39, 0;
	@%p19 bra 	$L__BB0_42;
	setp.eq.s32 	%p20, %r39, 1;
	@%p20 bra 	$L__BB0_39;
	add.s32 	%r98, %r123, %r3;
	mul.wide.s32 	%rd39, %r98, 4;
	add.s64 	%rd7, %rd2, %rd39;
	ld.global.u32 	%r56, [%rd7];
	setp.lt.s32 	%p21, %r56, 0;
	@%p21 bra 	$L__BB0_36;
	mad.lo.s32 	%r99, %r56, %r69, %r2;
	mul.wide.s32 	%rd40, %r99, 4;
	add.s64 	%rd41, %rd1, %rd40;
	ld.global.f32 	%f38, [%rd41];
	ld.global.f32 	%f39, [%rd3];
	add.f32 	%f40, %f38, %f39;
	st.global.f32 	[%rd3], %f40;
	add.s32 	%r107, %r107, 1;
$L__BB0_36:
	ld.global.u32 	%r59, [%rd7+4];
	setp.lt.s32 	%p22, %r59, 0;
	@%p22 bra 	$L__BB0_38;
	mad.lo.s32 	%r100, %r59, %r69, %r2;
	mul.wide.s32 	%rd42, %r100, 4;
	add.s64 	%rd43, %rd1, %rd42;
	ld.global.f32 	%f41, [%rd43];
	ld.global.f32 	%f42, [%rd3];
	add.f32 	%f43, %f41, %f42;
	st.global.f32 	[%rd3], %f43;
	add.s32 	%r107, %r107, 1;
$L__BB0_38:
	add.s32 	%r123, %r123, 2;
$L__BB0_39:
	and.b32  	%r101, %r70, 1;
	setp.eq.b32 	%p23, %r101, 1;
	not.pred 	%p24, %p23;
	@%p24 bra 	$L__BB0_42;
	add.s32 	%r102, %r123, %r3;
	mul.wide.s32 	%rd44, %r102, 4;
	add.s64 	%rd45, %rd2, %rd44;
	ld.global.u32 	%r66, [%rd45];
	setp.lt.s32 	%p25, %r66, 0;
	@%p25 bra 	$L__BB0_42;
	mad.lo.s32 	%r103, %r66, %r69, %r2;
	mul.wide.s32 	%rd46, %r103, 4;
	add.s64 	%rd47, %rd1, %rd46;
	ld.global.f32 	%f44, [%rd47];
	ld.global.f32 	%f45, [%rd3];
	add.f32 	%f46, %f44, %f45;
	st.global.f32 	[%rd3], %f46;
	add.s32 	%r107, %r107, 1;
$L__BB0_42:
	setp.lt.s32 	%p26, %r107, 1;
	@%p26 bra 	$L__BB0_44;
	ld.global.f32 	%f47, [%rd3];
	cvt.rn.f32.u32 	%f48, %r107;
	div.rn.f32 	%f49, %f47, %f48;
	st.global.f32 	[%rd3], %f49;
	bra.uni 	$L__BB0_46;
$L__BB0_44:
	setp.ne.s32 	%p27, %r107, 0;
	@%p27 bra 	$L__BB0_46;
	st.global.f32 	[%rd3], %f1;
$L__BB0_46:
	ret;

}
	// .globl	_Z38voxel_sampling_feature_grad_gpu_kerneliiiiPKiPKfPf
.visible .entry _Z38voxel_sampling_feature_grad_gpu_kerneliiiiPKiPKfPf(
	.param .u32 _Z38voxel_sampling_feature_grad_gpu_kerneliiiiPKiPKfPf_param_0,
	.param .u32 _Z38voxel_sampling_feature_grad_gpu_kerneliiiiPKiPKfPf_param_1,
	.param .u32 _Z38voxel_sampling_feature_grad_gpu_kerneliiiiPKiPKfPf_param_2,
	.param .u32 _Z38voxel_sampling_feature_grad_gpu_kerneliiiiPKiPKfPf_param_3,
	.param .u64 .ptr .align 1 _Z38voxel_sampling_feature_grad_gpu_kerneliiiiPKiPKfPf_param_4,
	.param .u64 .ptr .align 1 _Z38voxel_sampling_feature_grad_gpu_kerneliiiiPKiPKfPf_param_5,
	.param .u64 .ptr .align 1 _Z38voxel_sampling_feature_grad_gpu_kerneliiiiPKiPKfPf_param_6
)
{
	.reg .pred 	%p<22>;
	.reg .b32 	%r<217>;
	.reg .b32 	%f<47>;
	.reg .b64 	%rd<33>;

	ld.param.u32 	%r52, [_Z38voxel_sampling_feature_grad_gpu_kerneliiiiPKiPKfPf_param_0];
	ld.param.u32 	%r53, [_Z38voxel_sampling_feature_grad_gpu_kerneliiiiPKiPKfPf_param_1];
	ld.param.u32 	%r50, [_Z38voxel_sampling_feature_grad_gpu_kerneliiiiPKiPKfPf_param_2];
	ld.param.u32 	%r51, [_Z38voxel_sampling_feature_grad_gpu_kerneliiiiPKiPKfPf_param_3];
	ld.param.u64 	%rd4, [_Z38voxel_sampling_feature_grad_gpu_kerneliiiiPKiPKfPf_param_4];
	ld.param.u64 	%rd5, [_Z38voxel_sampling_feature_grad_gpu_kerneliiiiPKiPKfPf_param_5];
	ld.param.u64 	%rd6, [_Z38voxel_sampling_feature_grad_gpu_kerneliiiiPKiPKfPf_param_6];
	cvta.to.global.u64 	%rd1, %rd6;
	cvta.to.global.u64 	%rd2, %rd5;
	cvta.to.global.u64 	%rd3, %rd4;
	mov.u32 	%r54, %tid.x;
	mov.u32 	%r55, %ctaid.x;
	mov.u32 	%r56, %ntid.x;
	mad.lo.s32 	%r1, %r55, %r56, %r54;
	mul.lo.s32 	%r57, %r53, %r52;
	setp.ge.s32 	%p1, %r1, %r57;
	@%p1 bra 	$L__BB1_29;
	setp.lt.s32 	%p2, %r51, 1;
	mov.b32 	%r207, 0;
	@%p2 bra 	$L__BB1_14;
	mul.lo.s32 	%r2, %r51, %r1;
	and.b32  	%r3, %r51, 15;
	setp.lt.u32 	%p3, %r51, 16;
	mov.b32 	%r196, 0;
	mov.u32 	%r207, %r196;
	@%p3 bra 	$L__BB1_5;
	and.b32  	%r196, %r51, 2147483632;
	mov.b32 	%r215, 0;
	mov.u32 	%r207, %r215;
$L__BB1_4:
	.pragma "nounroll";
	add.s32 	%r62, %r215, %r2;
	mul.wide.s32 	%rd7, %r62, 4;
	add.s64 	%rd8, %rd3, %rd7;
	ld.global.u32 	%r63, [%rd8];
	not.b32 	%r64, %r63;
	shr.u32 	%r65, %r64, 31;
	add.s32 	%r66, %r207, %r65;
	ld.global.u32 	%r67, [%rd8+4];
	not.b32 	%r68, %r67;
	shr.u32 	%r69, %r68, 31;
	add.s32 	%r70, %r66, %r69;
	ld.global.u32 	%r71, [%rd8+8];
	not.b32 	%r72, %r71;
	shr.u32 	%r73, %r72, 31;
	add.s32 	%r74, %r70, %r73;
	ld.global.u32 	%r75, [%rd8+12];
	not.b32 	%r76, %r75;
	shr.u32 	%r77, %r76, 31;
	add.s32 	%r78, %r74, %r77;
	ld.global.u32 	%r79, [%rd8+16];
	not.b32 	%r80, %r79;
	shr.u32 	%r81, %r80, 31;
	add.s32 	%r82, %r78, %r81;
	ld.global.u32 	%r83, [%rd8+20];
	not.b32 	%r84, %r83;
	shr.u32 	%r85, %r84, 31;
	add.s32 	%r86, %r82, %r85;
	ld.global.u32 	%r87, [%rd8+24];
	not.b32 	%r88, %r87;
	shr.u32 	%r89, %r88, 31;
	add.s32 	%r90, %r86, %r89;
	ld.global.u32 	%r91, [%rd8+28];
	not.b32 	%r92, %r91;
	shr.u32 	%r93, %r92, 31;
	add.s32 	%r94, %r90, %r93;
	ld.global.u32 	%r95, [%rd8+32];
	not.b32 	%r96, %r95;
	shr.u32 	%r97, %r96, 31;
	add.s32 	%r98, %r94, %r97;
	ld.global.u32 	%r99, [%rd8+36];
	not.b32 	%r100, %r99;
	shr.u32 	%r101, %r100, 31;
	add.s32 	%r102, %r98, %r101;
	ld.global.u32 	%r103, [%rd8+40];
	not.b32 	%r104, %r103;
	shr.u32 	%r105, %r104, 31;
	add.s32 	%r106, %r102, %r105;
	ld.global.u32 	%r107, [%rd8+44];
	not.b32 	%r108, %r107;
	shr.u32 	%r109, %r108, 31;
	add.s32 	%r110, %r106, %r109;
	ld.global.u32 	%r111, [%rd8+48];
	not.b32 	%r112, %r111;
	shr.u32 	%r113, %r112, 31;
	add.s32 	%r114, %r110, %r113;
	ld.global.u32 	%r115, [%rd8+52];
	not.b32 	%r116, %r115;
	shr.u32 	%r117, %r116, 31;
	add.s32 	%r118, %r114, %r117;
	ld.global.u32 	%r119, [%rd8+56];
	not.b32 	%r120, %r119;
	shr.u32 	%r121, %r120, 31;
	add.s32 	%r122, %r118, %r121;
	ld.global.u32 	%r123, [%rd8+60];
	not.b32 	%r124, %r123;
	shr.u32 	%r125, %r124, 31;
	add.s32 	%r207, %r122, %r125;
	add.s32 	%r215, %r215, 16;
	setp.eq.s32 	%p4, %r215, %r196;
	@%p4 bra 	$L__BB1_5;
	bra.uni 	$L__BB1_4;
$L__BB1_5:
	setp.eq.s32 	%p5, %r3, 0;
	@%p5 bra 	$L__BB1_14;
	and.b32  	%r8, %r51, 7;
	setp.lt.u32 	%p6, %r3, 8;
	@%p6 bra 	$L__BB1_8;
	add.s32 	%r127, %r196, %r2;
	mul.wide.s32 	%rd9, %r127, 4;
	add.s64 	%rd10, %rd3, %rd9;
	ld.global.u32 	%r128, [%rd10];
	not.b32 	%r129, %r128;
	shr.u32 	%r130, %r129, 31;
	add.s32 	%r131, %r207, %r130;
	ld.global.u32 	%r132, [%rd10+4];
	not.b32 	%r133, %r132;
	shr.u32 	%r134, %r133, 31;
	add.s32 	%r135, %r131, %r134;
	ld.global.u32 	%r136, [%rd10+8];
	not.b32 	%r137, %r136;
	shr.u32 	%r138, %r137, 31;
	add.s32 	%r139, %r135, %r138;
	ld.global.u32 	%r140, [%rd10+12];
	not.b32 	%r141, %r140;
	shr.u32 	%r142, %r141, 31;
	add.s32 	%r143, %r139, %r142;
	ld.global.u32 	%r144, [%rd10+16];
	not.b32 	%r145, %r144;
	shr.u32 	%r146, %r145, 31;
	add.s32 	%r147, %r143, %r146;
	ld.global.u32 	%r148, [%rd10+20];
	not.b32 	%r149, %r148;
	shr.u32 	%r150, %r149, 31;
	add.s32 	%r151, %r147, %r150;
	ld.global.u32 	%r152, [%rd10+24];
	not.b32 	%r153, %r152;
	shr.u32 	%r154, %r153, 31;
	add.s32 	%r155, %r151, %r154;
	ld.global.u32 	%r156, [%rd10+28];
	not.b32 	%r157, %r156;
	shr.u32 	%r158, %r157, 31;
	add.s32 	%r207, %r155, %r158;
	add.s32 	%r196, %r196, 8;
$L__BB1_8:
	setp.eq.s32 	%p7, %r8, 0;
	@%p7 bra 	$L__BB1_14;
	and.b32  	%r14, %r51, 3;
	setp.lt.u32 	%p8, %r8, 4;
	@%p8 bra 	$L__BB1_11;
	add.s32 	%r160, %r196, %r2;
	mul.wide.s32 	%rd11, %r160, 4;
	add.s64 	%rd12, %rd3, %rd11;
	ld.global.u32 	%r161, [%rd12];
	not.b32 	%r162, %r161;
	shr.u32 	%r163, %r162, 31;
	add.s32 	%r164, %r207, %r163;
	ld.global.u32 	%r165, [%rd12+4];
	not.b32 	%r166, %r165;
	shr.u32 	%r167, %r166, 31;
	add.s32 	%r168, %r164, %r167;
	ld.global.u32 	%r169, [%rd12+8];
	not.b32 	%r170, %r169;
	shr.u32 	%r171, %r170, 31;
	add.s32 	%r172, %r168, %r171;
	ld.global.u32 	%r173, [%rd12+12];
	not.b32 	%r174, %r173;
	shr.u32 	%r175, %r174, 31;
	add.s32 	%r207, %r172, %r175;
	add.s32 	%r196, %r196, 4;
$L__BB1_11:
	setp.eq.s32 	%p9, %r14, 0;
	@%p9 bra 	$L__BB1_14;
	mov.b32 	%r206, 0;
$L__BB1_13:
	.pragma "nounroll";
	add.s32 	%r177, %r196, %r2;
	mul.wide.s32 	%rd13, %r177, 4;
	add.s64 	%rd14, %rd3, %rd13;
	ld.global.u32 	%r178, [%rd14];
	not.b32 	%r179, %r178;
	shr.u32 	%r180, %r179, 31;
	add.s32 	%r207, %r207, %r180;
	add.s32 	%r196, %r196, 1;
	add.s32 	%r206, %r206, 1;
	setp.ne.s32 	%p10, %r206, %r14;
	@%p10 bra 	$L__BB1_13;
$L__BB1_14:
	setp.eq.s32 	%p11, %r207, 0;
	@%p11 bra 	$L__BB1_29;
	mul.lo.s32 	%r27, %r51, %r1;
	setp.lt.s32 	%p12, %r50, 1;
	mul.lo.s32 	%r28, %r50, %r1;
	cvt.rn.f32.u32 	%f1, %r207;
	@%p12 bra 	$L__BB1_29;
	and.b32  	%r29, %r50, 7;
	mov.b32 	%r208, 0;
$L__BB1_17:
	setp.lt.u32 	%p13, %r50, 8;
	add.s32 	%r183, %r208, %r27;
	mul.wide.s32 	%rd15, %r183, 4;
	add.s64 	%rd16, %rd3, %rd15;
	ld.global.u32 	%r184, [%rd16];
	mul.lo.s32 	%r31, %r184, %r50;
	mov.b32 	%r213, 0;
	@%p13 bra 	$L__BB1_20;
	and.b32  	%r213, %r50, 2147483640;
	neg.s32 	%r211, %r213;
	mov.u32 	%r209, %r28;
	mov.u32 	%r210, %r31;
$L__BB1_19:
	.pragma "nounroll";
	mul.wide.s32 	%rd17, %r210, 4;
	add.s64 	%rd18, %rd1, %rd17;
	mul.wide.s32 	%rd19, %r209, 4;
	add.s64 	%rd20, %rd2, %rd19;
	ld.global.f32 	%f2, [%rd20];
	div.rn.f32 	%f3, %f2, %f1;
	atom.global.add.f32 	%f4, [%rd18], %f3;
	ld.global.f32 	%f5, [%rd20+4];
	div.rn.f32 	%f6, %f5, %f1;
	atom.global.add.f32 	%f7, [%rd18+4], %f6;
	ld.global.f32 	%f8, [%rd20+8];
	div.rn.f32 	%f9, %f8, %f1;
	atom.global.add.f32 	%f10, [%rd18+8], %f9;
	ld.global.f32 	%f11, [%rd20+12];
	div.rn.f32 	%f12, %f11, %f1;
	atom.global.add.f32 	%f13, [%rd18+12], %f12;
	ld.global.f32 	%f14, [%rd20+16];
	div.rn.f32 	%f15, %f14, %f1;
	atom.global.add.f32 	%f16, [%rd18+16], %f15;
	ld.global.f32 	%f17, [%rd20+20];
	div.rn.f32 	%f18, %f17, %f1;
	atom.global.add.f32 	%f19, [%rd18+20], %f18;
	ld.global.f32 	%f20, [%rd20+24];
	div.rn.f32 	%f21, %f20, %f1;
	atom.global.add.f32 	%f22, [%rd18+24], %f21;
	ld.global.f32 	%f23, [%rd20+28];
	div.rn.f32 	%f24, %f23, %f1;
	atom.global.add.f32 	%f25, [%rd18+28], %f24;
	add.s32 	%r211, %r211, 8;
	add.s32 	%r210, %r210, 8;
	add.s32 	%r209, %r209, 8;
	setp.ne.s32 	%p14, %r211, 0;
	@%p14 bra 	$L__BB1_19;
$L__BB1_20:
	setp.eq.s32 	%p15, %r29, 0;
	@%p15 bra 	$L__BB1_28;
	add.s32 	%r186, %r29, -1;
	setp.lt.u32 	%p16, %r186, 3;
	@%p16 bra 	$L__BB1_23;
	add.s32 	%r187, %r213, %r31;
	mul.wide.s32 	%rd21, %r187, 4;
	add.s64 	%rd22, %rd1, %rd21;
	add.s32 	%r188, %r213, %r28;
	mul.wide.s32 	%rd23, %r188, 4;
	add.s64 	%rd24, %rd2, %rd23;
	ld.global.f32 	%f26, [%rd24];
	div.rn.f32 	%f27, %f26, %f1;
	atom.global.add.f32 	%f28, [%rd22], %f27;
	ld.global.f32 	%f29, [%rd24+4];
	div.rn.f32 	%f30, %f29, %f1;
	atom.global.add.f32 	%f31, [%rd22+4], %f30;
	ld.global.f32 	%f32, [%rd24+8];
	div.rn.f32 	%f33, %f32, %f1;
	atom.global.add.f32 	%f34, [%rd22+8], %f33;
	ld.global.f32 	%f35, [%rd24+12];
	div.rn.f32 	%f36, %f35, %f1;
	atom.global.add.f32 	%f37, [%rd22+12], %f36;
	add.s32 	%r213, %r213, 4;
$L__BB1_23:
	and.b32  	%r189, %r50, 3;
	setp.eq.s32 	%p17, %r189, 0;
	@%p17 bra 	$L__BB1_28;
	setp.eq.s32 	%p18, %r189, 1;
	@%p18 bra 	$L__BB1_26;
	add.s32 	%r190, %r213, %r31;
	mul.wide.s32 	%rd25, %r190, 4;
	add.s64 	%rd26, %rd1, %rd25;
	add.s32 	%r191, %r213, %r28;
	mul.wide.s32 	%rd27, %r191, 4;
	add.s64 	%rd28, %rd2, %rd27;
	ld.global.f32 	%f38, [%rd28];
	div.rn.f32 	%f39, %f38, %f1;
	atom.global.add.f32 	%f40, [%rd26], %f39;
	ld.global.f32 	%f41, [%rd28+4];
	div.rn.f32 	%f42, %f41, %f1;
	atom.global.add.f32 	%f43, [%rd26+4], %f42;
	add.s32 	%r213, %r213, 2;
$L__BB1_26:
	and.b32  	%r192, %r50, 1;
	setp.eq.b32 	%p19, %r192, 1;
	not.pred 	%p20, %p19;
	@%p20 bra 	$L__BB1_28;
	add.s32 	%r193, %r213, %r31;
	mul.wide.s32 	%rd29, %r193, 4;
	add.s64 	%rd30, %rd1, %rd29;
	add.s32 	%r194, %r213, %r28;
	mul.wide.s32 	%rd31, %r194, 4;
	add.s64 	%rd32, %rd2, %rd31;
	ld.global.f32 	%f44, [%rd32];
	div.rn.f32 	%f45, %f44, %f1;
	atom.global.add.f32 	%f46, [%rd30], %f45;
$L__BB1_28:
	add.s32 	%r208, %r208, 1;
	setp.eq.s32 	%p21, %r208, %r207;
	@%p21 bra 	$L__BB1_29;
	bra.uni 	$L__BB1_17;
$L__BB1_29:
	ret;

}


// ===== COMPILED SASS (sm_100) =====

	.target	sm_100

	.elftype	@"ET_EXEC"


//--------------------- .note.nv.tkinfo           --------------------------
	.section	.note.nv.tkinfo,"",@"SHT_NOTE"
	.sectionflags	@"SHF_NOTE_NV_TKINFO"
	.tkinfo
        /*0018*/ 	.word	0x00000002
        /*0030*/ 	.string	""
        /*0030*/ 	.string	"ptxas"
        /*0030*/ 	.string	"Cuda compilation tools, release 13.0, V13.0.88"
        /*0030*/ 	.string	"Build cuda_13.0.r13.0/compiler.36424714_0"
        /*0030*/ 	.string	"-arch sm_100 -m 64 "



//--------------------- .note.nv.cuinfo           --------------------------
	.section	.note.nv.cuinfo,"",@"SHT_NOTE"
	.sectionflags	@"SHF_NOTE_NV_CUINFO"
        /*0018*/ 	.short	0x0002
        /*001a*/ 	.short	0x0064
        /*001c*/ 	.short	0x0082
	.zero		2


//--------------------- .nv.info                  --------------------------
	.section	.nv.info,"",@"SHT_CUDA_INFO"
	.align	4


	//----- nvinfo : EIATTR_REGCOUNT
	.align		4
        /*0000*/ 	.byte	0x04, 0x2f
        /*0002*/ 	.short	(.L_1 - .L_0)
	.align		4
.L_0:
        /*0004*/ 	.word	index@(_Z33voxel_sampling_feature_gpu_kerneliiifiPKfPKiPf)
        /*0008*/ 	.word	0x00000012


	//----- nvinfo : EIATTR_FRAME_SIZE
	.align		4
.L_1:
        /*000c*/ 	.byte	0x04, 0x11
        /*000e*/ 	.short	(.L_3 - .L_2)
	.align		4
.L_2:
        /*0010*/ 	.word	index@($__internal_1_$__cuda_sm3x_div_rn_noftz_f32_slowpath)
        /*0014*/ 	.word	0x00000000


	//----- nvinfo : EIATTR_FRAME_SIZE
	.align		4
.L_3:
        /*0018*/ 	.byte	0x04, 0x11
        /*001a*/ 	.short	(.L_5 - .L_4)
	.align		4
.L_4:
        /*001c*/ 	.word	index@(_Z33voxel_sampling_feature_gpu_kerneliiifiPKfPKiPf)
        /*0020*/ 	.word	0x00000000


	//----- nvinfo : EIATTR_REGCOUNT
	.align		4
.L_5:
        /*0024*/ 	.byte	0x04, 0x2f
        /*0026*/ 	.short	(.L_7 - .L_6)
	.align		4
.L_6:
        /*0028*/ 	.word	index@(_Z38voxel_sampling_feature_grad_gpu_kerneliiiiPKiPKfPf)
        /*002c*/ 	.word	0x0000001f


	//----- nvinfo : EIATTR_FRAME_SIZE
	.align		4
.L_7:
        /*0030*/ 	.byte	0x04, 0x11
        /*0032*/ 	.short	(.L_9 - .L_8)
	.align		4
.L_8:
        /*0034*/ 	.word	index@($__internal_0_$__cuda_sm3x_div_rn_noftz_f32_slowpath)
        /*0038*/ 	.word	0x00000000


	//----- nvinfo : EIATTR_FRAME_SIZE
	.align		4
.L_9:
        /*003c*/ 	.byte	0x04, 0x11
        /*003e*/ 	.short	(.L_11 - .L_10)
	.align		4
.L_10:
        /*0040*/ 	.word	index@(_Z38voxel_sampling_feature_grad_gpu_kerneliiiiPKiPKfPf)
        /*0044*/ 	.word	0x00000000


	//----- nvinfo : EIATTR_MIN_STACK_SIZE
	.align		4
.L_11:
        /*0048*/ 	.byte	0x04, 0x12
        /*004a*/ 	.short	(.L_13 - .L_12)
	.align		4
.L_12:
        /*004c*/ 	.word	index@(_Z38voxel_sampling_feature_grad_gpu_kerneliiiiPKiPKfPf)
        /*0050*/ 	.word	0x00000000


	//----- nvinfo : EIATTR_MIN_STACK_SIZE
	.align		4
.L_13:
        /*0054*/ 	.byte	0x04, 0x12
        /*0056*/ 	.short	(.L_15 - .L_14)
	.align		4
.L_14:
        /*0058*/ 	.word	index@(_Z33voxel_sampling_feature_gpu_kerneliiifiPKfPKiPf)
        /*005c*/ 	.word	0x00000000
.L_15:


//--------------------- .nv.compat                --------------------------
	.section	.nv.compat,"",@"SHT_CUDA_COMPAT_INFO"
	.align	4
        /*0000*/ 	.byte	0x02, 0x09, 0x00, 0x00, 0x02, 0x02, 0x01, 0x00, 0x02, 0x05, 0x05, 0x00, 0x03, 0x07, 0x01, 0x01
        /*0010*/ 	.byte	0x02, 0x03, 0x00, 0x00, 0x02, 0x06, 0x01, 0x00, 0x04, 0x0b, 0x08, 0x00, 0x01, 0x00, 0x00, 0x00
        /*0020*/ 	.byte	0x00, 0x00, 0x00, 0x00


//--------------------- .nv.info._Z38voxel_sampling_feature_grad_gpu_kerneliiiiPKiPKfPf --------------------------
	.section	.nv.info._Z38voxel_sampling_feature_grad_gpu_kerneliiiiPKiPKfPf,"",@"SHT_CUDA_INFO"
	.sectionflags	@""
	.align	4


	//----- nvinfo : EIATTR_CUDA_API_VERSION
	.align		4
        /*0000*/ 	.byte	0x04, 0x37
        /*0002*/ 	.short	(.L_17 - .L_16)
.L_16:
        /*0004*/ 	.word	0x00000082


	//----- nvinfo : EIATTR_KPARAM_INFO
	.align		4
.L_17:
        /*0008*/ 	.byte	0x04, 0x17
        /*000a*/ 	.short	(.L_19 - .L_18)
.L_18:
        /*000c*/ 	.word	0x00000000
        /*0010*/ 	.short	0x0006
        /*0012*/ 	.short	0x0020
        /*0014*/ 	.byte	0x00, 0xf5, 0x21, 0x00


	//----- nvinfo : EIATTR_KPARAM_INFO
	.align		4
.L_19:
        /*0018*/ 	.byte	0x04, 0x17
        /*001a*/ 	.short	(.L_21 - .L_20)
.L_20:
        /*001c*/ 	.word	0x00000000
        /*0020*/ 	.short	0x0005
        /*0022*/ 	.short	0x0018
        /*0024*/ 	.byte	0x00, 0xf5, 0x21, 0x00


	//----- nvinfo : EIATTR_KPARAM_INFO
	.align		4
.L_21:
        /*0028*/ 	.byte	0x04, 0x17
        /*002a*/ 	.short	(.L_23 - .L_22)
.L_22:
        /*002c*/ 	.word	0x00000000
        /*0030*/ 	.short	0x0004
        /*0032*/ 	.short	0x0010
        /*0034*/ 	.byte	0x00, 0xf5, 0x21, 0x00


	//----- nvinfo : EIATTR_KPARAM_INFO
	.align		4
.L_23:
        /*0038*/ 	.byte	0x04, 0x17
        /*003a*/ 	.short	(.L_25 - .L_24)
.L_24:
        /*003c*/ 	.word	0x00000000
        /*0040*/ 	.short	0x0003
        /*0042*/ 	.short	0x000c
        /*0044*/ 	.byte	0x00, 0xf0, 0x11, 0x00


	//----- nvinfo : EIATTR_KPARAM_INFO
	.align		4
.L_25:
        /*0048*/ 	.byte	0x04, 0x17
        /*004a*/ 	.short	(.L_27 - .L_26)
.L_26:
        /*004c*/ 	.word	0x00000000
        /*0050*/ 	.short	0x0002
        /*0052*/ 	.short	0x0008
        /*0054*/ 	.byte	0x00, 0xf0, 0x11, 0x00


	//----- nvinfo : EIATTR_KPARAM_INFO
	.align		4
.L_27:
        /*0058*/ 	.byte	0x04, 0x17
        /*005a*/ 	.short	(.L_29 - .L_28)
.L_28:
        /*005c*/ 	.word	0x00000000
        /*0060*/ 	.short	0x0001
        /*0062*/ 	.short	0x0004
        /*0064*/ 	.byte	0x00, 0xf0, 0x11, 0x00


	//----- nvinfo : EIATTR_KPARAM_INFO
	.align		4
.L_29:
        /*0068*/ 	.byte	0x04, 0x17
        /*006a*/ 	.short	(.L_31 - .L_30)
.L_30:
        /*006c*/ 	.word	0x00000000
        /*0070*/ 	.short	0x0000
        /*0072*/ 	.short	0x0000
        /*0074*/ 	.byte	0x00, 0xf0, 0x11, 0x00


	//----- nvinfo : EIATTR_SPARSE_MMA_MASK
	.align		4
.L_31:
        /*0078*/ 	.byte	0x03, 0x50
        /*007a*/ 	.short	0x0000


	//----- nvinfo : EIATTR_MAXREG_COUNT
	.align		4
        /*007c*/ 	.byte	0x03, 0x1b
        /*007e*/ 	.short	0x00ff


	//----- nvinfo : EIATTR_MERCURY_ISA_VERSION
	.align		4
        /*0080*/ 	.byte	0x03, 0x5f
        /*0082*/ 	.short	0x0101


	//----- nvinfo : EIATTR_VRC_CTA_INIT_COUNT
	.align		4
        /*0084*/ 	.byte	0x02, 0x4a
	.zero		1
	.zero		1


	//----- nvinfo : EIATTR_EXIT_INSTR_OFFSETS
	.align		4
        /*0088*/ 	.byte	0x04, 0x1c
        /*008a*/ 	.short	(.L_33 - .L_32)


	//   ....[0]....
.L_32:
        /*008c*/ 	.word	0x00000080


	//   ....[1]....
        /*0090*/ 	.word	0x00000930


	//   ....[2]....
        /*0094*/ 	.word	0x00000960


	//   ....[3]....
        /*0098*/ 	.word	0x00001cf0


	//----- nvinfo : EIATTR_CRS_STACK_SIZE
	.align		4
.L_33:
        /*009c*/ 	.byte	0x04, 0x1e
        /*009e*/ 	.short	(.L_35 - .L_34)
.L_34:
        /*00a0*/ 	.word	0x00000000


	//----- nvinfo : EIATTR_CBANK_PARAM_SIZE
	.align		4
.L_35:
        /*00a4*/ 	.byte	0x03, 0x19
        /*00a6*/ 	.short	0x0028


	//----- nvinfo : EIATTR_PARAM_CBANK
	.align		4
        /*00a8*/ 	.byte	0x04, 0x0a
        /*00aa*/ 	.short	(.L_37 - .L_36)
	.align		4
.L_36:
        /*00ac*/ 	.word	index@(.nv.constant0._Z38voxel_sampling_feature_grad_gpu_kerneliiiiPKiPKfPf)
        /*00b0*/ 	.short	0x0380
        /*00b2*/ 	.short	0x0028


	//----- nvinfo : EIATTR_SW_WAR
	.align		4
.L_37:
        /*00b4*/ 	.byte	0x04, 0x36
        /*00b6*/ 	.short	(.L_39 - .L_38)
.L_38:
        /*00b8*/ 	.word	0x00000008
.L_39:


//--------------------- .nv.info._Z33voxel_sampling_feature_gpu_kerneliiifiPKfPKiPf --------------------------
	.section	.nv.info._Z33voxel_sampling_feature_gpu_kerneliiifiPKfPKiPf,"",@"SHT_CUDA_INFO"
	.sectionflags	@""
	.align	4


	//----- nvinfo : EIATTR_CUDA_API_VERSION
	.align		4
        /*0000*/ 	.byte	0x04, 0x37
        /*0002*/ 	.short	(.L_41 - .L_40)
.L_40:
        /*0004*/ 	.word	0x00000082


	//----- nvinfo : EIATTR_KPARAM_INFO
	.align		4
.L_41:
        /*0008*/ 	.byte	0x04, 0x17
        /*000a*/ 	.short	(.L_43 - .L_42)
.L_42:
        /*000c*/ 	.word	0x00000000
        /*0010*/ 	.short	0x0007
        /*0012*/ 	.short	0x0028
        /*0014*/ 	.byte	0x00, 0xf5, 0x21, 0x00


	//----- nvinfo : EIATTR_KPARAM_INFO
	.align		4
.L_43:
        /*0018*/ 	.byte	0x04, 0x17
        /*001a*/ 	.short	(.L_45 - .L_44)
.L_44:
        /*001c*/ 	.word	0x00000000
        /*0020*/ 	.short	0x0006
        /*0022*/ 	.short	0x0020
        /*0024*/ 	.byte	0x00, 0xf5, 0x21, 0x00


	//----- nvinfo : EIATTR_KPARAM_INFO
	.align		4
.L_45:
        /*0028*/ 	.byte	0x04, 0x17
        /*002a*/ 	.short	(.L_47 - .L_46)
.L_46:
        /*002c*/ 	.word	0x00000000
        /*0030*/ 	.short	0x0005
        /*0032*/ 	.short	0x0018
        /*0034*/ 	.byte	0x00, 0xf5, 0x21, 0x00


	//----- nvinfo : EIATTR_KPARAM_INFO
	.align		4
.L_47:
        /*0038*/ 	.byte	0x04, 0x17
        /*003a*/ 	.short	(.L_49 - .L_48)
.L_48:
        /*003c*/ 	.word	0x00000000
        /*0040*/ 	.short	0x0004
        /*0042*/ 	.short	0x0010
        /*0044*/ 	.byte	0x00, 0xf0, 0x11, 0x00


	//----- nvinfo : EIATTR_KPARAM_INFO
	.align		4
.L_49:
        /*0048*/ 	.byte	0x04, 0x17
        /*004a*/ 	.short	(.L_51 - .L_50)
.L_50:
        /*004c*/ 	.word	0x00000000
        /*0050*/ 	.short	0x0003
        /*0052*/ 	.short	0x000c
        /*0054*/ 	.byte	0x00, 0xf0, 0x11, 0x00


	//----- nvinfo : EIATTR_KPARAM_INFO
	.align		4
.L_51:
        /*0058*/ 	.byte	0x04, 0x17
        /*005a*/ 	.short	(.L_53 - .L_52)
.L_52:
        /*005c*/ 	.word	0x00000000
        /*0060*/ 	.short	0x0002
        /*0062*/ 	.short	0x0008
        /*0064*/ 	.byte	0x00, 0xf0, 0x11, 0x00


	//----- nvinfo : EIATTR_KPARAM_INFO
	.align		4
.L_53:
        /*0068*/ 	.byte	0x04, 0x17
        /*006a*/ 	.short	(.L_55 - .L_54)
.L_54:
        /*006c*/ 	.word	0x00000000
        /*0070*/ 	.short	0x0001
        /*0072*/ 	.short	0x0004
        /*0074*/ 	.byte	0x00, 0xf0, 0x11, 0x00


	//----- nvinfo : EIATTR_KPARAM_INFO
	.align		4
.L_55:
        /*0078*/ 	.byte	0x04, 0x17
        /*007a*/ 	.short	(.L_57 - .L_56)
.L_56:
        /*007c*/ 	.word	0x00000000
        /*0080*/ 	.short	0x0000
        /*0082*/ 	.short	0x0000
        /*0084*/ 	.byte	0x00, 0xf0, 0x11, 0x00


	//----- nvinfo : EIATTR_SPARSE_MMA_MASK
	.align		4
.L_57:
        /*0088*/ 	.byte	0x03, 0x50
        /*008a*/ 	.short	0x0000


	//----- nvinfo : EIATTR_MAXREG_COUNT
	.align		4
        /*008c*/ 	.byte	0x03, 0x1b
        /*008e*/ 	.short	0x00ff


	//----- nvinfo : EIATTR_MERCURY_ISA_VERSION
	.align		4
        /*0090*/ 	.byte	0x03, 0x5f
        /*0092*/ 	.short	0x0101


	//----- nvinfo : EIATTR_VRC_CTA_INIT_COUNT
	.align		4
        /*0094*/ 	.byte	0x02, 0x4a
	.zero		1
	.zero		1


	//----- nvinfo : EIATTR_EXIT_INSTR_OFFSETS
	.align		4
        /*0098*/ 	.byte	0x04, 0x1c
        /*009a*/ 	.short	(.L_59 - .L_58)


	//   ....[0]....
.L_58:
        /*009c*/ 	.word	0x00000190


	//   ....[1]....
        /*00a0*/ 	.word	0x00001180


	//   ....[2]....
        /*00a4*/ 	.word	0x000011a0


	//   ....[3]....
        /*00a8*/ 	.word	0x000011d0


	//----- nvinfo : EIATTR_CRS_STACK_SIZE
	.align		4
.L_59:
        /*00ac*/ 	.byte	0x04, 0x1e
        /*00ae*/ 	.short	(.L_61 - .L_60)
.L_60:
        /*00b0*/ 	.word	0x00000000


	//----- nvinfo : EIATTR_CBANK_PARAM_SIZE
	.align		4
.L_61:
        /*00b4*/ 	.byte	0x03, 0x19
        /*00b6*/ 	.short	0x0030


	//----- nvinfo : EIATTR_PARAM_CBANK
	.align		4
        /*00b8*/ 	.byte	0x04, 0x0a
        /*00ba*/ 	.short	(.L_63 - .L_62)
	.align		4
.L_62:
        /*00bc*/ 	.word	index@(.nv.constant0._Z33voxel_sampling_feature_gpu_kerneliiifiPKfPKiPf)
        /*00c0*/ 	.short	0x0380
        /*00c2*/ 	.short	0x0030


	//----- nvinfo : EIATTR_SW_WAR
	.align		4
.L_63:
        /*00c4*/ 	.byte	0x04, 0x36
        /*00c6*/ 	.short	(.L_65 - .L_64)
.L_64:
        /*00c8*/ 	.word	0x00000008
.L_65:


//--------------------- .nv.callgraph             --------------------------
	.section	.nv.callgraph,"",@"SHT_CUDA_CALLGRAPH"
	.align	4
	.sectionentsize	8
	.align		4
        /*0000*/ 	.word	0x00000000
	.align		4
        /*0004*/ 	.word	0xffffffff
	.align		4
        /*0008*/ 	.word	0x00000000
	.align		4
        /*000c*/ 	.word	0xfffffffe
	.align		4
        /*0010*/ 	.word	0x00000000
	.align		4
        /*0014*/ 	.word	0xfffffffd
	.align		4
        /*0018*/ 	.word	0x00000000
	.align		4
        /*001c*/ 	.word	0xfffffffc


//--------------------- .text._Z38voxel_sampling_feature_grad_gpu_kerneliiiiPKiPKfPf --------------------------
	.section	.text._Z38voxel_sampling_feature_grad_gpu_kerneliiiiPKiPKfPf,"ax",@progbits
	.align	128
        .global         _Z38voxel_sampling_feature_grad_gpu_kerneliiiiPKiPKfPf
        .type           _Z38voxel_sampling_feature_grad_gpu_kerneliiiiPKiPKfPf,@function
        .size           _Z38voxel_sampling_feature_grad_gpu_kerneliiiiPKiPKfPf,(.L_x_75 - _Z38voxel_sampling_feature_grad_gpu_kerneliiiiPKiPKfPf)
        .other          _Z38voxel_sampling_feature_grad_gpu_kerneliiiiPKiPKfPf,@"STO_CUDA_ENTRY STV_DEFAULT"
_Z38voxel_sampling_feature_grad_gpu_kerneliiiiPKiPKfPf:
.text._Z38voxel_sampling_feature_grad_gpu_kerneliiiiPKiPKfPf:
[----:B------:R-:W-:Y:S01]  /*0000*/  LDC R1, c[0x0][0x37c] ;  /* 0x0000df00ff017b82 */ /* 0x000fe20000000800 */
[----:B------:R-:W0:Y:S07]  /*0010*/  S2R R10, SR_TID.X ;  /* 0x00000000000a7919 */ /* 0x000e2e0000002100 */
[----:B------:R-:W0:Y:S01]  /*0020*/  S2UR UR6, SR_CTAID.X ;  /* 0x00000000000679c3 */ /* 0x000e220000002500 */
[----:B------:R-:W1:Y:S07]  /*0030*/  LDCU.64 UR4, c[0x0][0x380] ;  /* 0x00007000ff0477ac */ /* 0x000e6e0008000a00 */
[----:B------:R-:W0:Y:S01]  /*0040*/  LDC R3, c[0x0][0x360] ;  /* 0x0000d800ff037b82 */ /* 0x000e220000000800 */
[----:B-1----:R-:W-:Y:S01]  /*0050*/  UIMAD UR4, UR5, UR4, URZ ;  /* 0x00000004050472a4 */ /* 0x002fe2000f8e02ff */
[----:B0-----:R-:W-:-:S05]  /*0060*/  IMAD R10, R3, UR6, R10 ;  /* 0x00000006030a7c24 */ /* 0x001fca000f8e020a */
[----:B------:R-:W-:-:S13]  /*0070*/  ISETP.GE.AND P0, PT, R10, UR4, PT ;  /* 0x000000040a007c0c */ /* 0x000fda000bf06270 */
[----:B------:R-:W-:Y:S05]  /*0080*/  @P0 EXIT ;  /* 0x000000000000094d */ /* 0x000fea0003800000 */
[----:B------:R-:W0:Y:S01]  /*0090*/  LDCU UR5, c[0x0][0x38c] ;  /* 0x00007180ff0577ac */ /* 0x000e220008000800 */
[----:B------:R-:W-:Y:S01]  /*00a0*/  IMAD.MOV.U32 R7, RZ, RZ, RZ ;  /* 0x000000ffff077224 */ /* 0x000fe200078e00ff */
[----:B------:R-:W1:Y:S01]  /*00b0*/  LDCU.64 UR8, c[0x0][0x358] ;  /* 0x00006b00ff0877ac */ /* 0x000e620008000a00 */
[----:B0-----:R-:W-:-:S09]  /*00c0*/  UISETP.GE.AND UP0, UPT, UR5, 0x1, UPT ;  /* 0x000000010500788c */ /* 0x001fd2000bf06270 */
[----:B-1----:R-:W-:Y:S05]  /*00d0*/  BRA.U !UP0, `(.L_x_0) ;  /* 0x0000000908107547 */ /* 0x002fea000b800000 */
[----:B------:R-:W-:Y:S01]  /*00e0*/  UISETP.GE.U32.AND UP0, UPT, UR5, 0x10, UPT ;  /* 0x000000100500788c */ /* 0x000fe2000bf06070 */
[----:B------:R-:W-:Y:S01]  /*00f0*/  HFMA2 R7, -RZ, RZ, 0, 0 ;  /* 0x00000000ff077431 */ /* 0x000fe200000001ff */
[----:B------:R-:W-:Y:S01]  /*0100*/  ULOP3.LUT UR6, UR5, 0xf, URZ, 0xc0, !UPT ;  /* 0x0000000f05067892 */ /* 0x000fe2000f8ec0ff */
[----:B------:R-:W-:-:S03]  /*0110*/  IMAD.MOV.U32 R5, RZ, RZ, RZ ;  /* 0x000000ffff057224 */ /* 0x000fc600078e00ff */
[----:B------:R-:W-:-:S03]  /*0120*/  UISETP.NE.AND UP1, UPT, UR6, URZ, UPT ;  /* 0x000000ff0600728c */ /* 0x000fc6000bf25270 */
[----:B------:R-:W-:Y:S08]  /*0130*/  BRA.U !UP0, `(.L_x_1) ;  /* 0x0000000108f07547 */ /* 0x000ff0000b800000 */
[----:B------:R-:W-:Y:S01]  /*0140*/  ULOP3.LUT UR5, UR5, 0x7ffffff0, URZ, 0xc0, !UPT ;  /* 0x7ffffff005057892 */ /* 0x000fe2000f8ec0ff */
[----:B------:R-:W-:Y:S01]  /*0150*/  IMAD.MOV.U32 R0, RZ, RZ, RZ ;  /* 0x000000ffff007224 */ /* 0x000fe200078e00ff */
[----:B------:R-:W0:Y:S01]  /*0160*/  LDCU UR4, c[0x0][0x38c] ;  /* 0x00007180ff0477ac */ /* 0x000e220008000800 */
[----:B------:R-:W-:-:S03]  /*0170*/  IMAD.MOV.U32 R7, RZ, RZ, RZ ;  /* 0x000000ffff077224 */ /* 0x000fc600078e00ff */
[----:B------:R-:W-:-:S07]  /*0180*/  MOV R5, UR5 ;  /* 0x0000000500057c02 */ /* 0x000fce0008000f00 */
.L_x_2:
[----:B------:R-:W1:Y:S01]  /*0190*/  LDC.64 R2, c[0x0][0x390] ;  /* 0x0000e400ff027b82 */ /* 0x000e620000000a00 */
[----:B0-----:R-:W-:Y:S02]  /*01a0*/  UMOV UR5, UR4 ;  /* 0x0000000400057c82 */ /* 0x001fe40008000000 */
[----:B------:R-:W-:-:S04]  /*01b0*/  IMAD R9, R10, UR5, R0 ;  /* 0x000000050a097c24 */ /* 0x000fc8000f8e0200 */
[----:B-1----:R-:W-:-:S05]  /*01c0*/  IMAD.WIDE R2, R9, 0x4, R2 ;  /* 0x0000000409027825 */ /* 0x002fca00078e0202 */
[----:B------:R-:W2:Y:S04]  /*01d0*/  LDG.E R19, desc[UR8][R2.64] ;  /* 0x0000000802137981 */ /* 0x000ea8000c1e1900 */
[----:B------:R-:W3:Y:S04]  /*01e0*/  LDG.E R21, desc[UR8][R2.64+0x4] ;  /* 0x0000040802157981 */ /* 0x000ee8000c1e1900 */
[----:B------:R-:W4:Y:S04]  /*01f0*/  LDG.E R22, desc[UR8][R2.64+0x8] ;  /* 0x0000080802167981 */ /* 0x000f28000c1e1900 */
[----:B------:R-:W5:Y:S04]  /*0200*/  LDG.E R23, desc[UR8][R2.64+0xc] ;  /* 0x00000c0802177981 */ /* 0x000f68000c1e1900 */
        /* <DEDUP_REMOVED lines=11> */
[----:B------:R0:W5:Y:S01]  /*02c0*/  LDG.E R18, desc[UR8][R2.64+0x3c] ;  /* 0x00003c0802127981 */ /* 0x000162000c1e1900 */
[----:B------:R-:W-:-:S05]  /*02d0*/  VIADD R0, R0, 0x10 ;  /* 0x0000001000007836 */ /* 0x000fca0000000000 */
[----:B------:R-:W-:Y:S02]  /*02e0*/  ISETP.NE.AND P0, PT, R0, R5, PT ;  /* 0x000000050000720c */ /* 0x000fe40003f05270 */
[----:B--2---:R-:W-:-:S04]  /*02f0*/  LOP3.LUT R20, RZ, R19, RZ, 0x33, !PT ;  /* 0x00000013ff147212 */ /* 0x004fc800078e33ff */
[----:B------:R-:W-:Y:S02]  /*0300*/  LEA.HI R20, R20, R7, RZ, 0x1 ;  /* 0x0000000714147211 */ /* 0x000fe400078f08ff */
[----:B---3--:R-:W-:Y:S02]  /*0310*/  LOP3.LUT R21, RZ, R21, RZ, 0x33, !PT ;  /* 0x00000015ff157212 */ /* 0x008fe400078e33ff */
[----:B----4-:R-:W-:Y:S02]  /*0320*/  LOP3.LUT R7, RZ, R22, RZ, 0x33, !PT ;  /* 0x00000016ff077212 */ /* 0x010fe400078e33ff */
[----:B------:R-:W-:-:S04]  /*0330*/  LEA.HI R20, R21, R20, RZ, 0x1 ;  /* 0x0000001415147211 */ /* 0x000fc800078f08ff */
[----:B------:R-:W-:Y:S02]  /*0340*/  LEA.HI R7, R7, R20, RZ, 0x1 ;  /* 0x0000001407077211 */ /* 0x000fe400078f08ff */
[----:B-----5:R-:W-:-:S04]  /*0350*/  LOP3.LUT R20, RZ, R23, RZ, 0x33, !PT ;  /* 0x00000017ff147212 */ /* 0x020fc800078e33ff */
[----:B------:R-:W-:Y:S02]  /*0360*/  LEA.HI R7, R20, R7, RZ, 0x1 ;  /* 0x0000000714077211 */ /* 0x000fe400078f08ff */
[----:B------:R-:W-:Y:S02]  /*0370*/  LOP3.LUT R20, RZ, R17, RZ, 0x33, !PT ;  /* 0x00000011ff147212 */ /* 0x000fe400078e33ff */
[----:B------:R-:W-:Y:S02]  /*0380*/  LOP3.LUT R16, RZ, R16, RZ, 0x33, !PT ;  /* 0x00000010ff107212 */ /* 0x000fe400078e33ff */
[----:B------:R-:W-:Y:S02]  /*0390*/  LEA.HI R7, R20, R7, RZ, 0x1 ;  /* 0x0000000714077211 */ /* 0x000fe400078f08ff */
[----:B0-----:R-:W-:Y:S02]  /*03a0*/  LOP3.LUT R2, RZ, R15, RZ, 0x33, !PT ;  /* 0x0000000fff027212 */ /* 0x001fe400078e33ff */
[----:B------:R-:W-:-:S02]  /*03b0*/  LEA.HI R7, R16, R7, RZ, 0x1 ;  /* 0x0000000710077211 */ /* 0x000fc400078f08ff */
[----:B------:R-:W-:Y:S02]  /*03c0*/  LOP3.LUT R3, RZ, R14, RZ, 0x33, !PT ;  /* 0x0000000eff037212 */ /* 0x000fe400078e33ff */
[----:B------:R-:W-:Y:S02]  /*03d0*/  LEA.HI R2, R2, R7, RZ, 0x1 ;  /* 0x0000000702027211 */ /* 0x000fe400078f08ff */
[----:B------:R-:W-:Y:S02]  /*03e0*/  LOP3.LUT R13, RZ, R13, RZ, 0x33, !PT ;  /* 0x0000000dff0d7212 */ /* 0x000fe400078e33ff */
[----:B------:R-:W-:Y:S02]  /*03f0*/  LEA.HI R2, R3, R2, RZ, 0x1 ;  /* 0x0000000203027211 */ /* 0x000fe400078f08ff */
[----:B------:R-:W-:Y:S02]  /*0400*/  LOP3.LUT R3, RZ, R12, RZ, 0x33, !PT ;  /* 0x0000000cff037212 */ /* 0x000fe400078e33ff */
[----:B------:R-:W-:-:S02]  /*0410*/  LEA.HI R2, R13, R2, RZ, 0x1 ;  /* 0x000000020d027211 */ /* 0x000fc400078f08ff */
[----:B------:R-:W-:Y:S02]  /*0420*/  LOP3.LUT R11, RZ, R11, RZ, 0x33, !PT ;  /* 0x0000000bff0b7212 */ /* 0x000fe400078e33ff */
[----:B------:R-:W-:Y:S02]  /*0430*/  LEA.HI R2, R3, R2, RZ, 0x1 ;  /* 0x0000000203027211 */ /* 0x000fe400078f08ff */
[----:B------:R-:W-:Y:S02]  /*0440*/  LOP3.LUT R9, RZ, R9, RZ, 0x33, !PT ;  /* 0x00000009ff097212 */ /* 0x000fe400078e33ff */
[----:B------:R-:W-:Y:S02]  /*0450*/  LEA.HI R2, R11, R2, RZ, 0x1 ;  /* 0x000000020b027211 */ /* 0x000fe400078f08ff */
[----:B------:R-:W-:Y:S02]  /*0460*/  LOP3.LUT R3, RZ, R8, RZ, 0x33, !PT ;  /* 0x00000008ff037212 */ /* 0x000fe400078e33ff */
[----:B------:R-:W-:-:S04]  /*0470*/  LEA.HI R2, R9, R2, RZ, 0x1 ;  /* 0x0000000209027211 */ /* 0x000fc800078f08ff */
[----:B------:R-:W-:Y:S02]  /*0480*/  LEA.HI R2, R3, R2, RZ, 0x1 ;  /* 0x0000000203027211 */ /* 0x000fe400078f08ff */
[----:B------:R-:W-:Y:S02]  /*0490*/  LOP3.LUT R3, RZ, R4, RZ, 0x33, !PT ;  /* 0x00000004ff037212 */ /* 0x000fe400078e33ff */
[----:B------:R-:W-:Y:S02]  /*04a0*/  LOP3.LUT R7, RZ, R18, RZ, 0x33, !PT ;  /* 0x00000012ff077212 */ /* 0x000fe400078e33ff */
[----:B------:R-:W-:Y:S02]  /*04b0*/  LEA.HI R2, R3, R2, RZ, 0x1 ;  /* 0x0000000203027211 */ /* 0x000fe400078f08ff */
[----:B------:R-:W-:-:S04]  /*04c0*/  LOP3.LUT R3, RZ, R6, RZ, 0x33, !PT ;  /* 0x00000006ff037212 */ /* 0x000fc800078e33ff */
[----:B------:R-:W-:-:S04]  /*04d0*/  LEA.HI R2, R3, R2, RZ, 0x1 ;  /* 0x0000000203027211 */ /* 0x000fc800078f08ff */
[----:B------:R-:W-:Y:S01]  /*04e0*/  LEA.HI R7, R7, R2, RZ, 0x1 ;  /* 0x0000000207077211 */ /* 0x000fe200078f08ff */
[----:B------:R-:W-:Y:S06]  /*04f0*/  @P0 BRA `(.L_x_2) ;  /* 0xfffffffc00240947 */ /* 0x000fec000383ffff */
.L_x_1:
[----:B------:R-:W-:Y:S05]  /*0500*/  BRA.U !UP1, `(.L_x_0) ;  /* 0x0000000509047547 */ /* 0x000fea000b800000 */
[----:B------:R-:W-:Y:S02]  /*0510*/  UISETP.GE.U32.AND UP0, UPT, UR6, 0x8, UPT ;  /* 0x000000080600788c */ /* 0x000fe4000bf06070 */
[----:B------:R-:W-:-:S04]  /*0520*/  ULOP3.LUT UR4, UR5, 0x7, URZ, 0xc0, !UPT ;  /* 0x0000000705047892 */ /* 0x000fc8000f8ec0ff */
[----:B------:R-:W-:-:S03]  /*0530*/  UISETP.NE.AND UP1, UPT, UR4, URZ, UPT ;  /* 0x000000ff0400728c */ /* 0x000fc6000bf25270 */
[----:B------:R-:W-:Y:S08]  /*0540*/  BRA.U !UP0, `(.L_x_3) ;  /* 0x0000000108707547 */ /* 0x000ff0000b800000 */
[----:B------:R-:W0:Y:S01]  /*0550*/  LDC.64 R2, c[0x0][0x390] ;  /* 0x0000e400ff027b82 */ /* 0x000e220000000a00 */
[----:B------:R-:W-:-:S04]  /*0560*/  IMAD R9, R10, UR5, R5 ;  /* 0x000000050a097c24 */ /* 0x000fc8000f8e0205 */
[----:B0-----:R-:W-:-:S05]  /*0570*/  IMAD.WIDE R2, R9, 0x4, R2 ;  /* 0x0000000409027825 */ /* 0x001fca00078e0202 */
[----:B------:R-:W2:Y:S04]  /*0580*/  LDG.E R0, desc[UR8][R2.64] ;  /* 0x0000000802007981 */ /* 0x000ea8000c1e1900 */
[----:B------:R-:W3:Y:S04]  /*0590*/  LDG.E R4, desc[UR8][R2.64+0x4] ;  /* 0x0000040802047981 */ /* 0x000ee8000c1e1900 */
[----:B------:R-:W4:Y:S04]  /*05a0*/  LDG.E R6, desc[UR8][R2.64+0x8] ;  /* 0x0000080802067981 */ /* 0x000f28000c1e1900 */
[----:B------:R-:W5:Y:S04]  /*05b0*/  LDG.E R8, desc[UR8][R2.64+0xc] ;  /* 0x00000c0802087981 */ /* 0x000f68000c1e1900 */
[----:B------:R-:W5:Y:S04]  /*05c0*/  LDG.E R9, desc[UR8][R2.64+0x10] ;  /* 0x0000100802097981 */ /* 0x000f68000c1e1900 */
[----:B------:R-:W5:Y:S04]  /*05d0*/  LDG.E R11, desc[UR8][R2.64+0x14] ;  /* 0x00001408020b7981 */ /* 0x000f68000c1e1900 */
[----:B------:R-:W5:Y:S04]  /*05e0*/  LDG.E R12, desc[UR8][R2.64+0x18] ;  /* 0x00001808020c7981 */ /* 0x000f68000c1e1900 */
[----:B------:R0:W5:Y:S01]  /*05f0*/  LDG.E R13, desc[UR8][R2.64+0x1c] ;  /* 0x00001c08020d7981 */ /* 0x000162000c1e1900 */
[----:B------:R-:W-:Y:S01]  /*0600*/  VIADD R5, R5, 0x8 ;  /* 0x0000000805057836 */ /* 0x000fe20000000000 */
[----:B--2---:R-:W-:-:S04]  /*0610*/  LOP3.LUT R0, RZ, R0, RZ, 0x33, !PT ;  /* 0x00000000ff007212 */ /* 0x004fc800078e33ff */
[----:B------:R-:W-:Y:S02]  /*0620*/  LEA.HI R0, R0, R7, RZ, 0x1 ;  /* 0x0000000700007211 */ /* 0x000fe400078f08ff */
[----:B---3--:R-:W-:-:S04]  /*0630*/  LOP3.LUT R7, RZ, R4, RZ, 0x33, !PT ;  /* 0x00000004ff077212 */ /* 0x008fc800078e33ff */
[----:B------:R-:W-:Y:S02]  /*0640*/  LEA.HI R0, R7, R0, RZ, 0x1 ;  /* 0x0000000007007211 */ /* 0x000fe400078f08ff */
[----:B----4-:R-:W-:-:S04]  /*0650*/  LOP3.LUT R7, RZ, R6, RZ, 0x33, !PT ;  /* 0x00000006ff077212 */ /* 0x010fc800078e33ff */
[----:B------:R-:W-:Y:S02]  /*0660*/  LEA.HI R0, R7, R0, RZ, 0x1 ;  /* 0x0000000007007211 */ /* 0x000fe400078f08ff */
[----:B-----5:R-:W-:Y:S02]  /*0670*/  LOP3.LUT R7, RZ, R8, RZ, 0x33, !PT ;  /* 0x00000008ff077212 */ /* 0x020fe400078e33ff */
[----:B------:R-:W-:Y:S02]  /*0680*/  LOP3.LUT R9, RZ, R9, RZ, 0x33, !PT ;  /* 0x00000009ff097212 */ /* 0x000fe400078e33ff */
[----:B------:R-:W-:Y:S02]  /*0690*/  LEA.HI R0, R7, R0, RZ, 0x1 ;  /* 0x0000000007007211 */ /* 0x000fe400078f08ff */
[----:B------:R-:W-:Y:S02]  /*06a0*/  LOP3.LUT R11, RZ, R11, RZ, 0x33, !PT ;  /* 0x0000000bff0b7212 */ /* 0x000fe400078e33ff */
[----:B------:R-:W-:-:S02]  /*06b0*/  LEA.HI R0, R9, R0, RZ, 0x1 ;  /* 0x0000000009007211 */ /* 0x000fc400078f08ff */
[----:B0-----:R-:W-:Y:S02]  /*06c0*/  LOP3.LUT R3, RZ, R12, RZ, 0x33, !PT ;  /* 0x0000000cff037212 */ /* 0x001fe400078e33ff */
[----:B------:R-:W-:Y:S02]  /*06d0*/  LEA.HI R0, R11, R0, RZ, 0x1 ;  /* 0x000000000b007211 */ /* 0x000fe400078f08ff */
[----:B------:R-:W-:Y:S02]  /*06e0*/  LOP3.LUT R13, RZ, R13, RZ, 0x33, !PT ;  /* 0x0000000dff0d7212 */ /* 0x000fe400078e33ff */
[----:B------:R-:W-:-:S04]  /*06f0*/  LEA.HI R0, R3, R0, RZ, 0x1 ;  /* 0x0000000003007211 */ /* 0x000fc800078f08ff */
[----:B------:R-:W-:-:S07]  /*0700*/  LEA.HI R7, R13, R0, RZ, 0x1 ;  /* 0x000000000d077211 */ /* 0x000fce00078f08ff */
.L_x_3:
        /* <DEDUP_REMOVED lines=11> */
[----:B------:R-:W5:Y:S01]  /*07c0*/  LDG.E R8, desc[UR8][R2.64+0xc] ;  /* 0x00000c0802087981 */ /* 0x000f62000c1e1900 */
[----:B------:R-:W-:-:S02]  /*07d0*/  IADD3 R5, PT, PT, R5, 0x4, RZ ;  /* 0x0000000405057810 */ /* 0x000fc40007ffe0ff */
[----:B--2---:R-:W-:-:S04]  /*07e0*/  LOP3.LUT R0, RZ, R0, RZ, 0x33, !PT ;  /* 0x00000000ff007212 */ /* 0x004fc800078e33ff */
[----:B------:R-:W-:Y:S02]  /*07f0*/  LEA.HI R0, R0, R7, RZ, 0x1 ;  /* 0x0000000700007211 */ /* 0x000fe400078f08ff */
[----:B---3--:R-:W-:Y:S02]  /*0800*/  LOP3.LUT R7, RZ, R4, RZ, 0x33, !PT ;  /* 0x00000004ff077212 */ /* 0x008fe400078e33ff */
[----:B----4-:R-:W-:Y:S02]  /*0810*/  LOP3.LUT R9, RZ, R6, RZ, 0x33, !PT ;  /* 0x00000006ff097212 */ /* 0x010fe400078e33ff */
[----:B------:R-:W-:Y:S02]  /*0820*/  LEA.HI R0, R7, R0, RZ, 0x1 ;  /* 0x0000000007007211 */ /* 0x000fe400078f08ff */
[----:B-----5:R-:W-:Y:S02]  /*0830*/  LOP3.LUT R7, RZ, R8, RZ, 0x33, !PT ;  /* 0x00000008ff077212 */ /* 0x020fe400078e33ff */
[----:B------:R-:W-:-:S04]  /*0840*/  LEA.HI R0, R9, R0, RZ, 0x1 ;  /* 0x0000000009007211 */ /* 0x000fc800078f08ff */
[----:B------:R-:W-:-:S07]  /*0850*/  LEA.HI R7, R7, R0, RZ, 0x1 ;  /* 0x0000000007077211 */ /* 0x000fce00078f08ff */
.L_x_4:
[----:B------:R-:W-:Y:S05]  /*0860*/  BRA.U !UP1, `(.L_x_0) ;  /* 0x00000001092c7547 */ /* 0x000fea000b800000 */
[----:B------:R-:W0:Y:S01]  /*0870*/  LDC.64 R8, c[0x0][0x390] ;  /* 0x0000e400ff087b82 */ /* 0x000e220000000a00 */
[----:B------:R-:W-:-:S05]  /*0880*/  UMOV UR4, URZ ;  /* 0x000000ff00047c82 */ /* 0x000fca0008000000 */
.L_x_5:
[----:B------:R-:W-:-:S04]  /*0890*/  IMAD R3, R10, UR5, R5 ;  /* 0x000000050a037c24 */ /* 0x000fc8000f8e0205 */
[----:B0-----:R-:W-:-:S06]  /*08a0*/  IMAD.WIDE R2, R3, 0x4, R8 ;  /* 0x0000000403027825 */ /* 0x001fcc00078e0208 */
[----:B------:R-:W2:Y:S01]  /*08b0*/  LDG.E R2, desc[UR8][R2.64] ;  /* 0x0000000802027981 */ /* 0x000ea2000c1e1900 */
[----:B------:R-:W-:Y:S01]  /*08c0*/  UIADD3 UR4, UPT, UPT, UR4, 0x1, URZ ;  /* 0x0000000104047890 */ /* 0x000fe2000fffe0ff */
[----:B------:R-:W-:-:S03]  /*08d0*/  VIADD R5, R5, 0x1 ;  /* 0x0000000105057836 */ /* 0x000fc60000000000 */
[----:B------:R-:W-:Y:S01]  /*08e0*/  UISETP.NE.AND UP0, UPT, UR4, UR6, UPT ;  /* 0x000000060400728c */ /* 0x000fe2000bf05270 */
[----:B--2---:R-:W-:-:S04]  /*08f0*/  LOP3.LUT R0, RZ, R2, RZ, 0x33, !PT ;  /* 0x00000002ff007212 */ /* 0x004fc800078e33ff */
[----:B------:R-:W-:-:S04]  /*0900*/  LEA.HI R7, R0, R7, RZ, 0x1 ;  /* 0x0000000700077211 */ /* 0x000fc800078f08ff */
[----:B------:R-:W-:Y:S05]  /*0910*/  BRA.U UP0, `(.L_x_5) ;  /* 0xfffffffd00dc7547 */ /* 0x000fea000b83ffff */
.L_x_0:
[----:B------:R-:W-:-:S13]  /*0920*/  ISETP.NE.AND P0, PT, R7, RZ, PT ;  /* 0x000000ff0700720c */ /* 0x000fda0003f05270 */
[----:B------:R-:W-:Y:S05]  /*0930*/  @!P0 EXIT ;  /* 0x000000000000894d */ /* 0x000fea0003800000 */
[----:B------:R-:W0:Y:S02]  /*0940*/  LDC R3, c[0x0][0x388] ;  /* 0x0000e200ff037b82 */ /* 0x000e240000000800 */
[----:B0-----:R-:W-:-:S13]  /*0950*/  ISETP.GE.AND P0, PT, R3, 0x1, PT ;  /* 0x000000010300780c */ /* 0x001fda0003f06270 */
[----:B------:R-:W-:Y:S05]  /*0960*/  @!P0 EXIT ;  /* 0x000000000000894d */ /* 0x000fea0003800000 */
[----:B------:R-:W-:Y:S01]  /*0970*/  IMAD R8, R10, R3, RZ ;  /* 0x000000030a087224 */ /* 0x000fe200078e02ff */
[----:B------:R-:W-:Y:S01]  /*0980*/  LOP3.LUT R6, R3, 0x7, RZ, 0xc0, !PT ;  /* 0x0000000703067812 */ /* 0x000fe200078ec0ff */
[----:B------:R-:W-:Y:S01]  /*0990*/  UMOV UR4, URZ ;  /* 0x000000ff00047c82 */ /* 0x000fe20008000000 */
[----:B------:R-:W-:-:S07]  /*09a0*/  I2FP.F32.U32 R23, R7 ;  /* 0x0000000700177245 */ /* 0x000fce0000201000 */
.L_x_41:
[----:B0-----:R-:W0:Y:S08]  /*09b0*/  LDC.64 R16, c[0x0][0x388] ;  /* 0x0000e200ff107b82 */ /* 0x001e300000000a00 */
[----:B-1----:R-:W1:Y:S01]  /*09c0*/  LDC.64 R2, c[0x0][0x390] ;  /* 0x0000e400ff027b82 */ /* 0x002e620000000a00 */
[----:B0--3--:R-:W-:-:S04]  /*09d0*/  IMAD R5, R10, R17, UR4 ;  /* 0x000000040a057e24 */ /* 0x009fc8000f8e0211 */
[----:B-1----:R-:W-:-:S06]  /*09e0*/  IMAD.WIDE R2, R5, 0x4, R2 ;  /* 0x0000000405027825 */ /* 0x002fcc00078e0202 */
[----:B--2---:R-:W2:Y:S01]  /*09f0*/  LDG.E R3, desc[UR8][R2.64] ;  /* 0x0000000802037981 */ /* 0x004ea2000c1e1900 */
[----:B------:R-:W-:Y:S01]  /*0a00*/  ISETP.GE.U32.AND P0, PT, R16, 0x8, PT ;  /* 0x000000081000780c */ /* 0x000fe20003f06070 */
[----:B------:R-:W-:Y:S02]  /*0a10*/  IMAD.MOV.U32 R5, RZ, RZ, RZ ;  /* 0x000000ffff057224 */ /* 0x000fe400078e00ff */
[----:B--2---:R-:W-:-:S10]  /*0a20*/  IMAD R4, R3, R16, RZ ;  /* 0x0000001003047224 */ /* 0x004fd400078e02ff */
[----:B------:R-:W-:Y:S05]  /*0a30*/  @!P0 BRA `(.L_x_6) ;  /* 0x00000008004c8947 */ /* 0x000fea0003800000 */
[----:B------:R-:W0:Y:S01]  /*0a40*/  LDC.64 R12, c[0x0][0x3a0] ;  /* 0x0000e800ff0c7b82 */ /* 0x000e220000000a00 */
[----:B------:R-:W-:Y:S01]  /*0a50*/  LOP3.LUT R5, R16, 0x7ffffff8, RZ, 0xc0, !PT ;  /* 0x7ffffff810057812 */ /* 0x000fe200078ec0ff */
[----:B------:R-:W-:Y:S01]  /*0a60*/  IMAD.MOV.U32 R27, RZ, RZ, R4 ;  /* 0x000000ffff1b7224 */ /* 0x000fe200078e0004 */
[----:B------:R-:W-:-:S03]  /*0a70*/  MOV R25, R8 ;  /* 0x0000000800197202 */ /* 0x000fc60000000f00 */
[----:B------:R-:W-:Y:S02]  /*0a80*/  IMAD.MOV R24, RZ, RZ, -R5 ;  /* 0x000000ffff187224 */ /* 0x000fe400078e0a05 */
[----:B------:R-:W1:Y:S05]  /*0a90*/  LDC.64 R14, c[0x0][0x398] ;  /* 0x0000e600ff0e7b82 */ /* 0x000e6a0000000a00 */
.L_x_23:
[----:B-1----:R-:W-:-:S05]  /*0aa0*/  IMAD.WIDE R16, R25, 0x4, R14 ;  /* 0x0000000419107825 */ /* 0x002fca00078e020e */
[----:B--2---:R-:W2:Y:S01]  /*0ab0*/  LDG.E R3, desc[UR8][R16.64] ;  /* 0x0000000810037981 */ /* 0x004ea2000c1e1900 */
[----:B------:R-:W1:Y:S01]  /*0ac0*/  MUFU.RCP R0, R23 ;  /* 0x0000001700007308 */ /* 0x000e620000001000 */
[----:B------:R-:W-:Y:S01]  /*0ad0*/  IADD3 R24, PT, PT, R24, 0x8, RZ ;  /* 0x0000000818187810 */ /* 0x000fe20007ffe0ff */
[----:B------:R-:W-:Y:S01]  /*0ae0*/  BSSY.RECONVERGENT B2, `(.L_x_7) ;  /* 0x000000e000027945 */ /* 0x000fe20003800200 */
[----:B0-----:R-:W-:Y:S02]  /*0af0*/  IMAD.WIDE R18, R27, 0x4, R12 ;  /* 0x000000041b127825 */ /* 0x001fe400078e020c */
[----:B------:R-:W-:Y:S02]  /*0b00*/  ISETP.NE.AND P2, PT, R24, RZ, PT ;  /* 0x000000ff1800720c */ /* 0x000fe40003f45270 */
[----:B-1----:R-:W-:-:S04]  /*0b10*/  FFMA R9, -R23, R0, 1 ;  /* 0x3f80000017097423 */ /* 0x002fc80000000100 */
[----:B------:R-:W-:Y:S01]  /*0b20*/  FFMA R0, R0, R9, R0 ;  /* 0x0000000900007223 */ /* 0x000fe20000000000 */
[----:B--2---:R-:W0:Y:S03]  /*0b30*/  FCHK P0, R3, R23 ;  /* 0x0000001703007302 */ /* 0x004e260000000000 */
[----:B------:R-:W-:-:S04]  /*0b40*/  FFMA R9, R3, R0, RZ ;  /* 0x0000000003097223 */ /* 0x000fc800000000ff */
[----:B------:R-:W-:-:S04]  /*0b50*/  FFMA R2, -R23, R9, R3 ;  /* 0x0000000917027223 */ /* 0x000fc80000000103 */
[----:B------:R-:W-:Y:S01]  /*0b60*/  FFMA R9, R0, R2, R9 ;  /* 0x0000000200097223 */ /* 0x000fe20000000009 */
[----:B0-----:R-:W-:Y:S06]  /*0b70*/  @!P0 BRA `(.L_x_8) ;  /* 0x0000000000108947 */ /* 0x001fec0003800000 */
[----:B------:R-:W-:Y:S01]  /*0b80*/  IMAD.MOV.U32 R0, RZ, RZ, R23 ;  /* 0x000000ffff007224 */ /* 0x000fe200078e0017 */
[----:B------:R-:W-:-:S07]  /*0b90*/  MOV R20, 0xbb0 ;  /* 0x00000bb000147802 */ /* 0x000fce0000000f00 */
[----:B------:R-:W-:Y:S05]  /*0ba0*/  CALL.REL.NOINC `($__internal_0_$__cuda_sm3x_div_rn_noftz_f32_slowpath) ;  /* 0x0000001000587944 */ /* 0x000fea0003c00000 */
[----:B------:R-:W-:-:S07]  /*0bb0*/  IMAD.MOV.U32 R9, RZ, RZ, R0 ;  /* 0x000000ffff097224 */ /* 0x000fce00078e0000 */
.L_x_8:
[----:B------:R-:W-:Y:S05]  /*0bc0*/  BSYNC.RECONVERGENT B2 ;  /* 0x0000000000027941 */ /* 0x000fea0003800200 */
.L_x_7:
[----:B------:R0:W-:Y:S04]  /*0bd0*/  REDG.E.ADD.F32.FTZ.RN.STRONG.GPU desc[UR8][R18.64], R9 ;  /* 0x00000009120079a6 */ /* 0x0001e8000c12f308 */
[----:B------:R-:W2:Y:S01]  /*0be0*/  LDG.E R20, desc[UR8][R16.64+0x4] ;  /* 0x0000040810147981 */ /* 0x000ea2000c1e1900 */
[----:B------:R-:W1:Y:S01]  /*0bf0*/  MUFU.RCP R0, R23 ;  /* 0x0000001700007308 */ /* 0x000e620000001000 */
[----:B------:R-:W-:Y:S01]  /*0c00*/  BSSY.RECONVERGENT B2, `(.L_x_9) ;  /* 0x000000d000027945 */ /* 0x000fe20003800200 */
[----:B-1----:R-:W-:-:S04]  /*0c10*/  FFMA R3, -R23, R0, 1 ;  /* 0x3f80000017037423 */ /* 0x002fc80000000100 */
[----:B------:R-:W-:Y:S02]  /*0c20*/  FFMA R0, R0, R3, R0 ;  /* 0x0000000300007223 */ /* 0x000fe40000000000 */
[----:B--2---:R-:W1:Y:S02]  /*0c30*/  FCHK P0, R20, R23 ;  /* 0x0000001714007302 */ /* 0x004e640000000000 */
[----:B------:R-:W-:-:S04]  /*0c40*/  FFMA R2, R0, R20, RZ ;  /* 0x0000001400027223 */ /* 0x000fc800000000ff */
[----:B------:R-:W-:-:S04]  /*0c50*/  FFMA R3, -R23, R2, R20 ;  /* 0x0000000217037223 */ /* 0x000fc80000000114 */
[----:B------:R-:W-:Y:S01]  /*0c60*/  FFMA R3, R0, R3, R2 ;  /* 0x0000000300037223 */ /* 0x000fe20000000002 */
[----:B01----:R-:W-:Y:S06]  /*0c70*/  @!P0 BRA `(.L_x_10) ;  /* 0x0000000000148947 */ /* 0x003fec0003800000 */
[----:B------:R-:W-:Y:S01]  /*0c80*/  MOV R3, R20 ;  /* 0x0000001400037202 */ /* 0x000fe20000000f00 */
[----:B------:R-:W-:Y:S01]  /*0c90*/  IMAD.MOV.U32 R0, RZ, RZ, R23 ;  /* 0x000000ffff007224 */ /* 0x000fe200078e0017 */
[----:B------:R-:W-:-:S07]  /*0ca0*/  MOV R20, 0xcc0 ;  /* 0x00000cc000147802 */ /* 0x000fce0000000f00 */
[----:B------:R-:W-:Y:S05]  /*0cb0*/  CALL.REL.NOINC `($__internal_0_$__cuda_sm3x_div_rn_noftz_f32_slowpath) ;  /* 0x0000001000147944 */ /* 0x000fea0003c00000 */
[----:B------:R-:W-:-:S07]  /*0cc0*/  IMAD.MOV.U32 R3, RZ, RZ, R0 ;  /* 0x000000ffff037224 */ /* 0x000fce00078e0000 */
.L_x_10:
[----:B------:R-:W-:Y:S05]  /*0cd0*/  BSYNC.RECONVERGENT B2 ;  /* 0x0000000000027941 */ /* 0x000fea0003800200 */
.L_x_9:
        /* <DEDUP_REMOVED lines=16> */
.L_x_12:
[----:B------:R-:W-:Y:S05]  /*0de0*/  BSYNC.RECONVERGENT B2 ;  /* 0x0000000000027941 */ /* 0x000fea0003800200 */
.L_x_11:
        /* <DEDUP_REMOVED lines=16> */
.L_x_14:
[----:B------:R-:W-:Y:S05]  /*0ef0*/  BSYNC.RECONVERGENT B2 ;  /* 0x0000000000027941 */ /* 0x000fea0003800200 */
.L_x_13:
        /* <DEDUP_REMOVED lines=16> */
.L_x_16:
[----:B------:R-:W-:Y:S05]  /*1000*/  BSYNC.RECONVERGENT B2 ;  /* 0x0000000000027941 */ /* 0x000fea0003800200 */
.L_x_15:
        /* <DEDUP_REMOVED lines=16> */
.L_x_18:
[----:B------:R-:W-:Y:S05]  /*1110*/  BSYNC.RECONVERGENT B2 ;  /* 0x0000000000027941 */ /* 0x000fea0003800200 */
.L_x_17:
        /* <DEDUP_REMOVED lines=16> */
.L_x_20:
[----:B------:R-:W-:Y:S05]  /*1220*/  BSYNC.RECONVERGENT B2 ;  /* 0x0000000000027941 */ /* 0x000fea0003800200 */
.L_x_19:
        /* <DEDUP_REMOVED lines=15> */
.L_x_22:
[----:B------:R-:W-:Y:S05]  /*1320*/  BSYNC.RECONVERGENT B2 ;  /* 0x0000000000027941 */ /* 0x000fea0003800200 */
.L_x_21:
[----:B------:R2:W-:Y:S01]  /*1330*/  REDG.E.ADD.F32.FTZ.RN.STRONG.GPU desc[UR8][R18.64+0x1c], R0 ;  /* 0x00001c00120079a6 */ /* 0x0005e2000c12f308 */
[----:B------:R-:W-:Y:S01]  /*1340*/  VIADD R27, R27, 0x8 ;  /* 0x000000081b1b7836 */ /* 0x000fe20000000000 */
[----:B------:R-:W-:Y:S01]  /*1350*/  IADD3 R25, PT, PT, R25, 0x8, RZ ;  /* 0x0000000819197810 */ /* 0x000fe20007ffe0ff */
[----:B------:R-:W-:Y:S06]  /*1360*/  @P2 BRA `(.L_x_23) ;  /* 0xfffffff400cc2947 */ /* 0x000fec000383ffff */
.L_x_6:
[----:B------:R-:W-:-:S13]  /*1370*/  ISETP.NE.AND P0, PT, R6, RZ, PT ;  /* 0x000000ff0600720c */ /* 0x000fda0003f05270 */
[----:B------:R-:W-:Y:S05]  /*1380*/  @!P0 BRA `(.L_x_24) ;  /* 0x0000000800508947 */ /* 0x000fea0003800000 */
[----:B--2---:R-:W-:-:S05]  /*1390*/  VIADD R0, R6, 0xffffffff ;  /* 0xffffffff06007836 */ /* 0x004fca0000000000 */
[----:B------:R-:W-:-:S13]  /*13a0*/  ISETP.GE.U32.AND P0, PT, R0, 0x3, PT ;  /* 0x000000030000780c */ /* 0x000fda0003f06070 */
[----:B------:R-:W-:Y:S05]  /*13b0*/  @!P0 BRA `(.L_x_25) ;  /* 0x0000000400288947 */ /* 0x000fea0003800000 */
[----:B------:R-:W0:Y:S01]  /*13c0*/  LDC.64 R12, c[0x0][0x398] ;  /* 0x0000e600ff0c7b82 */ /* 0x000e220000000a00 */
[----:B------:R-:W-:Y:S01]  /*13d0*/  IMAD.IADD R3, R8, 0x1, R5 ;  /* 0x0000000108037824 */ /* 0x000fe200078e0205 */
[----:B------:R-:W1:Y:S06]  /*13e0*/  MUFU.RCP R0, R23 ;  /* 0x0000001700007308 */ /* 0x000e6c0000001000 */
[----:B------:R-:W2:Y:S01]  /*13f0*/  LDC.64 R14, c[0x0][0x3a0] ;  /* 0x0000e800ff0e7b82 */ /* 0x000ea20000000a00 */
[----:B0-----:R-:W-:-:S05]  /*1400*/  IMAD.WIDE R12, R3, 0x4, R12 ;  /* 0x00000004030c7825 */ /* 0x001fca00078e020c */
[----:B------:R-:W3:Y:S01]  /*1410*/  LDG.E R16, desc[UR8][R12.64] ;  /* 0x000000080c107981 */ /* 0x000ee2000c1e1900 */
[----:B-1----:R-:W-:Y:S01]  /*1420*/  FFMA R3, -R23, R0, 1 ;  /* 0x3f80000017037423 */ /* 0x002fe20000000100 */
[----:B------:R-:W-:Y:S03]  /*1430*/  BSSY.RECONVERGENT B2, `(.L_x_26) ;  /* 0x000000e000027945 */ /* 0x000fe60003800200 */
[----:B------:R-:W-:Y:S01]  /*1440*/  FFMA R0, R0, R3, R0 ;  /* 0x0000000300007223 */ /* 0x000fe20000000000 */
[----:B------:R-:W-:-:S05]  /*1450*/  IADD3 R3, PT, PT, R4, R5, RZ ;  /* 0x0000000504037210 */ /* 0x000fca0007ffe0ff */
[----:B--2---:R-:W-:Y:S01]  /*1460*/  IMAD.WIDE R14, R3, 0x4, R14 ;  /* 0x00000004030e7825 */ /* 0x004fe200078e020e */
[----:B---3--:R-:W0:Y:S03]  /*1470*/  FCHK P0, R16, R23 ;  /* 0x0000001710007302 */ /* 0x008e260000000000 */
[----:B------:R-:W-:-:S04]  /*1480*/  FFMA R9, R0, R16, RZ ;  /* 0x0000001000097223 */ /* 0x000fc800000000ff */
[----:B------:R-:W-:-:S04]  /*1490*/  FFMA R2, -R23, R9, R16 ;  /* 0x0000000917027223 */ /* 0x000fc80000000110 */
[----:B------:R-:W-:Y:S01]  /*14a0*/  FFMA R9, R0, R2, R9 ;  /* 0x0000000200097223 */ /* 0x000fe20000000009 */
[----:B0-----:R-:W-:Y:S06]  /*14b0*/  @!P0 BRA `(.L_x_27) ;  /* 0x0000000000148947 */ /* 0x001fec0003800000 */
[----:B------:R-:W-:Y:S01]  /*14c0*/  IMAD.MOV.U32 R3, RZ, RZ, R16 ;  /* 0x000000ffff037224 */ /* 0x000fe200078e0010 */
[----:B------:R-:W-:Y:S01]  /*14d0*/  MOV R20, 0x1500 ;  /* 0x0000150000147802 */ /* 0x000fe20000000f00 */
[----:B------:R-:W-:-:S07]  /*14e0*/  IMAD.MOV.U32 R0, RZ, RZ, R23 ;  /* 0x000000ffff007224 */ /* 0x000fce00078e0017 */
[----:B------:R-:W-:Y:S05]  /*14f0*/  CALL.REL.NOINC `($__internal_0_$__cuda_sm3x_div_rn_noftz_f32_slowpath) ;  /* 0x0000000800047944 */ /* 0x000fea0003c00000 */
[----:B------:R-:W-:-:S07]  /*1500*/  MOV R9, R0 ;  /* 0x0000000000097202 */ /* 0x000fce0000000f00 */
.L_x_27:
[----:B------:R-:W-:Y:S05]  /*1510*/  BSYNC.RECONVERGENT B2 ;  /* 0x0000000000027941 */ /* 0x000fea0003800200 */
.L_x_26:
        /* <DEDUP_REMOVED lines=11> */
[----:B------:R-:W-:Y:S01]  /*15d0*/  IMAD.MOV.U32 R3, RZ, RZ, R16 ;  /* 0x000000ffff037224 */ /* 0x000fe200078e0010 */
[----:B------:R-:W-:Y:S01]  /*15e0*/  MOV R20, 0x1610 ;  /* 0x0000161000147802 */ /* 0x000fe20000000f00 */
[----:B------:R-:W-:-:S07]  /*15f0*/  IMAD.MOV.U32 R0, RZ, RZ, R23 ;  /* 0x000000ffff007224 */ /* 0x000fce00078e0017 */
[----:B------:R-:W-:Y:S05]  /*1600*/  CALL.REL.NOINC `($__internal_0_$__cuda_sm3x_div_rn_noftz_f32_slowpath) ;  /* 0x0000000400c07944 */ /* 0x000fea0003c00000 */
[----:B------:R-:W-:-:S07]  /*1610*/  MOV R3, R0 ;  /* 0x0000000000037202 */ /* 0x000fce0000000f00 */
.L_x_29:
[----:B------:R-:W-:Y:S05]  /*1620*/  BSYNC.RECONVERGENT B2 ;  /* 0x0000000000027941 */ /* 0x000fea0003800200 */
.L_x_28:
        /* <DEDUP_REMOVED lines=16> */
.L_x_31:
[----:B------:R-:W-:Y:S05]  /*1730*/  BSYNC.RECONVERGENT B2 ;  /* 0x0000000000027941 */ /* 0x000fea0003800200 */
.L_x_30:
        /* <DEDUP_REMOVED lines=15> */
.L_x_33:
[----:B------:R-:W-:Y:S05]  /*1830*/  BSYNC.RECONVERGENT B2 ;  /* 0x0000000000027941 */ /* 0x000fea0003800200 */
.L_x_32:
[----:B------:R0:W-:Y:S01]  /*1840*/  REDG.E.ADD.F32.FTZ.RN.STRONG.GPU desc[UR8][R14.64+0xc], R0 ;  /* 0x00000c000e0079a6 */ /* 0x0001e2000c12f308 */
[----:B------:R-:W-:-:S07]  /*1850*/  IADD3 R5, PT, PT, R5, 0x4, RZ ;  /* 0x0000000405057810 */ /* 0x000fce0007ffe0ff */
.L_x_25:
[----:B------:R-:W1:Y:S02]  /*1860*/  LDCU UR5, c[0x0][0x388] ;  /* 0x00007100ff0577ac */ /* 0x000e640008000800 */
[----:B-1----:R-:W-:-:S09]  /*1870*/  ULOP3.LUT UP0, UR5, UR5, 0x3, URZ, 0xc0, !UPT ;  /* 0x0000000305057892 */ /* 0x002fd2000f80c0ff */
[----:B------:R-:W-:Y:S05]  /*1880*/  BRA.U !UP0, `(.L_x_24) ;  /* 0x0000000508107547 */ /* 0x000fea000b800000 */
[----:B------:R-:W-:-:S09]  /*1890*/  UISETP.NE.AND UP0, UPT, UR5, 0x1, UPT ;  /* 0x000000010500788c */ /* 0x000fd2000bf05270 */
[----:B------:R-:W-:Y:S05]  /*18a0*/  BRA.U !UP0, `(.L_x_34) ;  /* 0x0000000108a07547 */ /* 0x000fea000b800000 */
[----:B------:R-:W1:Y:S01]  /*18b0*/  LDC.64 R12, c[0x0][0x398] ;  /* 0x0000e600ff0c7b82 */ /* 0x000e620000000a00 */
[----:B------:R-:W-:Y:S01]  /*18c0*/  IMAD.IADD R3, R8, 0x1, R5 ;  /* 0x0000000108037824 */ /* 0x000fe200078e0205 */
[----:B0-----:R-:W0:Y:S06]  /*18d0*/  MUFU.RCP R0, R23 ;  /* 0x0000001700007308 */ /* 0x001e2c0000001000 */
[----:B------:R-:W2:Y:S01]  /*18e0*/  LDC.64 R14, c[0x0][0x3a0] ;  /* 0x0000e800ff0e7b82 */ /* 0x000ea20000000a00 */
[----:B-1----:R-:W-:-:S05]  /*18f0*/  IMAD.WIDE R12, R3, 0x4, R12 ;  /* 0x00000004030c7825 */ /* 0x002fca00078e020c */
[----:B------:R-:W3:Y:S01]  /*1900*/  LDG.E R16, desc[UR8][R12.64] ;  /* 0x000000080c107981 */ /* 0x000ee2000c1e1900 */
[----:B0-----:R-:W-:Y:S01]  /*1910*/  FFMA R3, -R23, R0, 1 ;  /* 0x3f80000017037423 */ /* 0x001fe20000000100 */
[----:B------:R-:W-:Y:S01]  /*1920*/  IMAD.IADD R9, R4, 0x1, R5 ;  /* 0x0000000104097824 */ /* 0x000fe200078e0205 */
[----:B------:R-:W-:Y:S02]  /*1930*/  BSSY.RECONVERGENT B2, `(.L_x_35) ;  /* 0x000000d000027945 */ /* 0x000fe40003800200 */
[----:B------:R-:W-:Y:S01]  /*1940*/  FFMA R0, R0, R3, R0 ;  /* 0x0000000300007223 */ /* 0x000fe20000000000 */
[----:B--2---:R-:W-:Y:S01]  /*1950*/  IMAD.WIDE R14, R9, 0x4, R14 ;  /* 0x00000004090e7825 */ /* 0x004fe200078e020e */
[----:B---3--:R-:W0:Y:S03]  /*1960*/  FCHK P0, R16, R23 ;  /* 0x0000001710007302 */ /* 0x008e260000000000 */
[----:B------:R-:W-:-:S04]  /*1970*/  FFMA R3, R0, R16, RZ ;  /* 0x0000001000037223 */ /* 0x000fc800000000ff */
[----:B------:R-:W-:-:S04]  /*1980*/  FFMA R2, -R23, R3, R16 ;  /* 0x0000000317027223 */ /* 0x000fc80000000110 */
[----:B------:R-:W-:Y:S01]  /*1990*/  FFMA R3, R0, R2, R3 ;  /* 0x0000000200037223 */ /* 0x000fe20000000003 */
[----:B0-----:R-:W-:Y:S06]  /*19a0*/  @!P0 BRA `(.L_x_36) ;  /* 0x0000000000148947 */ /* 0x001fec0003800000 */
[----:B------:R-:W-:Y:S01]  /*19b0*/  MOV R3, R16 ;  /* 0x0000001000037202 */ /* 0x000fe20000000f00 */
[----:B------:R-:W-:Y:S01]  /*19c0*/  IMAD.MOV.U32 R0, RZ, RZ, R23 ;  /* 0x000000ffff007224 */ /* 0x000fe200078e0017 */
[----:B------:R-:W-:-:S07]  /*19d0*/  MOV R20, 0x19f0 ;  /* 0x000019f000147802 */ /* 0x000fce0000000f00 */
[----:B------:R-:W-:Y:S05]  /*19e0*/  CALL.REL.NOINC `($__internal_0_$__cuda_sm3x_div_rn_noftz_f32_slowpath) ;  /* 0x0000000000c87944 */ /* 0x000fea0003c00000 */
[----:B------:R-:W-:-:S07]  /*19f0*/  IMAD.MOV.U32 R3, RZ, RZ, R0 ;  /* 0x000000ffff037224 */ /* 0x000fce00078e0000 */
.L_x_36:
[----:B------:R-:W-:Y:S05]  /*1a00*/  BSYNC.RECONVERGENT B2 ;  /* 0x0000000000027941 */ /* 0x000fea0003800200 */
.L_x_35:
        /* <DEDUP_REMOVED lines=15> */
.L_x_38:
[----:B------:R-:W-:Y:S05]  /*1b00*/  BSYNC.RECONVERGENT B2 ;  /* 0x0000000000027941 */ /* 0x000fea0003800200 */
.L_x_37:
[----:B------:R1:W-:Y:S01]  /*1b10*/  REDG.E.ADD.F32.FTZ.RN.STRONG.GPU desc[UR8][R14.64+0x4], R0 ;  /* 0x000004000e0079a6 */ /* 0x0003e2000c12f308 */
[----:B------:R-:W-:-:S07]  /*1b20*/  IADD3 R5, PT, PT, R5, 0x2, RZ ;  /* 0x0000000205057810 */ /* 0x000fce0007ffe0ff */
.L_x_34:
[----:B------:R-:W2:Y:S02]  /*1b30*/  LDCU UR5, c[0x0][0x388] ;  /* 0x00007100ff0577ac */ /* 0x000ea40008000800 */
[----:B--2---:R-:W-:-:S04]  /*1b40*/  ULOP3.LUT UR5, UR5, 0x1, URZ, 0xc0, !UPT ;  /* 0x0000000105057892 */ /* 0x004fc8000f8ec0ff */
[----:B------:R-:W-:-:S09]  /*1b50*/  UISETP.NE.U32.AND UP0, UPT, UR5, 0x1, UPT ;  /* 0x000000010500788c */ /* 0x000fd2000bf05070 */
[----:B------:R-:W-:Y:S05]  /*1b60*/  BRA.U UP0, `(.L_x_24) ;  /* 0x0000000100587547 */ /* 0x000fea000b800000 */
[----:B------:R-:W2:Y:S01]  /*1b70*/  LDC.64 R12, c[0x0][0x398] ;  /* 0x0000e600ff0c7b82 */ /* 0x000ea20000000a00 */
[----:B------:R-:W-:-:S04]  /*1b80*/  IMAD.IADD R3, R8, 0x1, R5 ;  /* 0x0000000108037824 */ /* 0x000fc800078e0205 */
[----:B--2---:R-:W-:Y:S01]  /*1b90*/  IMAD.WIDE R12, R3, 0x4, R12 ;  /* 0x00000004030c7825 */ /* 0x004fe200078e020c */
[----:B01----:R-:W0:Y:S02]  /*1ba0*/  MUFU.RCP R0, R23 ;  /* 0x0000001700007308 */ /* 0x003e240000001000 */
[----:B------:R-:W1:Y:S03]  /*1bb0*/  LDC.64 R2, c[0x0][0x3a0] ;  /* 0x0000e800ff027b82 */ /* 0x000e660000000a00 */
[----:B------:R-:W2:Y:S01]  /*1bc0*/  LDG.E R12, desc[UR8][R12.64] ;  /* 0x000000080c0c7981 */ /* 0x000ea2000c1e1900 */
[----:B------:R-:W-:Y:S01]  /*1bd0*/  IADD3 R5, PT, PT, R4, R5, RZ ;  /* 0x0000000504057210 */ /* 0x000fe20007ffe0ff */
[----:B------:R-:W-:Y:S01]  /*1be0*/  BSSY.RECONVERGENT B2, `(.L_x_39) ;  /* 0x000000d000027945 */ /* 0x000fe20003800200 */
[----:B0-----:R-:W-:-:S04]  /*1bf0*/  FFMA R9, -R23, R0, 1 ;  /* 0x3f80000017097423 */ /* 0x001fc80000000100 */
[----:B------:R-:W-:Y:S01]  /*1c00*/  FFMA R0, R0, R9, R0 ;  /* 0x0000000900007223 */ /* 0x000fe20000000000 */
[----:B-1----:R-:W-:Y:S01]  /*1c10*/  IMAD.WIDE R4, R5, 0x4, R2 ;  /* 0x0000000405047825 */ /* 0x002fe200078e0202 */
[----:B--2---:R-:W0:Y:S03]  /*1c20*/  FCHK P0, R12, R23 ;  /* 0x000000170c007302 */ /* 0x004e260000000000 */
[----:B------:R-:W-:-:S04]  /*1c30*/  FFMA R9, R0, R12, RZ ;  /* 0x0000000c00097223 */ /* 0x000fc800000000ff */
[----:B------:R-:W-:-:S04]  /*1c40*/  FFMA R11, -R23, R9, R12 ;  /* 0x00000009170b7223 */ /* 0x000fc8000000010c */
[----:B------:R-:W-:Y:S01]  /*1c50*/  FFMA R0, R0, R11, R9 ;  /* 0x0000000b00007223 */ /* 0x000fe20000000009 */
[----:B0-----:R-:W-:Y:S06]  /*1c60*/  @!P0 BRA `(.L_x_40) ;  /* 0x0000000000108947 */ /* 0x001fec0003800000 */
[----:B------:R-:W-:Y:S01]  /*1c70*/  IMAD.MOV.U32 R3, RZ, RZ, R12 ;  /* 0x000000ffff037224 */ /* 0x000fe200078e000c */
[----:B------:R-:W-:Y:S02]  /*1c80*/  MOV R0, R23 ;  /* 0x0000001700007202 */ /* 0x000fe40000000f00 */
[----:B------:R-:W-:-:S07]  /*1c90*/  MOV R20, 0x1cb0 ;  /* 0x00001cb000147802 */ /* 0x000fce0000000f00 */
[----:B------:R-:W-:Y:S05]  /*1ca0*/  CALL.REL.NOINC `($__internal_0_$__cuda_sm3x_div_rn_noftz_f32_slowpath) ;  /* 0x0000000000187944 */ /* 0x000fea0003c00000 */
.L_x_40:
[----:B------:R-:W-:Y:S05]  /*1cb0*/  BSYNC.RECONVERGENT B2 ;  /* 0x0000000000027941 */ /* 0x000fea0003800200 */
.L_x_39:
[----:B------:R3:W-:Y:S02]  /*1cc0*/  REDG.E.ADD.F32.FTZ.RN.STRONG.GPU desc[UR8][R4.64], R0 ;  /* 0x00000000040079a6 */ /* 0x0007e4000c12f308 */
.L_x_24:
[----:B------:R-:W-:-:S06]  /*1cd0*/  UIADD3 UR4, UPT, UPT, UR4, 0x1, URZ ;  /* 0x0000000104047890 */ /* 0x000fcc000fffe0ff */
[----:B------:R-:W-:-:S13]  /*1ce0*/  ISETP.NE.AND P0, PT, R7, UR4, PT ;  /* 0x0000000407007c0c */ /* 0x000fda000bf05270 */
[----:B------:R-:W-:Y:S05]  /*1cf0*/  @!P0 EXIT ;  /* 0x000000000000894d */ /* 0x000fea0003800000 */
[----:B------:R-:W-:Y:S05]  /*1d00*/  BRA `(.L_x_41) ;  /* 0xffffffec00287947 */ /* 0x000fea000383ffff */
        .weak           $__internal_0_$__cuda_sm3x_div_rn_noftz_f32_slowpath
        .type           $__internal_0_$__cuda_sm3x_div_rn_noftz_f32_slowpath,@function
        .size           $__internal_0_$__cuda_sm3x_div_rn_noftz_f32_slowpath,(.L_x_75 - $__internal_0_$__cuda_sm3x_div_rn_noftz_f32_slowpath)
$__internal_0_$__cuda_sm3x_div_rn_noftz_f32_slowpath:
[----:B------:R-:W-:Y:S01]  /*1d10*/  SHF.R.U32.HI R2, RZ, 0x17, R0 ;  /* 0x00000017ff027819 */ /* 0x000fe20000011600 */
[----:B------:R-:W-:Y:S01]  /*1d20*/  BSSY.RECONVERGENT B0, `(.L_x_42) ;  /* 0x0000062000007945 */ /* 0x000fe20003800200 */
[----:B------:R-:W-:Y:S02]  /*1d30*/  SHF.R.U32.HI R22, RZ, 0x17, R3 ;  /* 0x00000017ff167819 */ /* 0x000fe40000011603 */
[----:B------:R-:W-:Y:S02]  /*1d40*/  LOP3.LUT R2, R2, 0xff, RZ, 0xc0, !PT ;  /* 0x000000ff02027812 */ /* 0x000fe400078ec0ff */
[----:B------:R-:W-:-:S03]  /*1d50*/  LOP3.LUT R22, R22, 0xff, RZ, 0xc0, !PT ;  /* 0x000000ff16167812 */ /* 0x000fc600078ec0ff */
[----:B------:R-:W-:Y:S01]  /*1d60*/  VIADD R21, R2, 0xffffffff ;  /* 0xffffffff02157836 */ /* 0x000fe20000000000 */
[----:B------:R-:W-:-:S04]  /*1d70*/  IADD3 R11, PT, PT, R22, -0x1, RZ ;  /* 0xffffffff160b7810 */ /* 0x000fc80007ffe0ff */
[----:B------:R-:W-:-:S04]  /*1d80*/  ISETP.GT.U32.AND P0, PT, R21, 0xfd, PT ;  /* 0x000000fd1500780c */ /* 0x000fc80003f04070 */
[----:B------:R-:W-:-:S13]  /*1d90*/  ISETP.GT.U32.OR P0, PT, R11, 0xfd, P0 ;  /* 0x000000fd0b00780c */ /* 0x000fda0000704470 */
[----:B------:R-:W-:Y:S01]  /*1da0*/  @!P0 IMAD.MOV.U32 R9, RZ, RZ, RZ ;  /* 0x000000ffff098224 */ /* 0x000fe200078e00ff */
[----:B------:R-:W-:Y:S06]  /*1db0*/  @!P0 BRA `(.L_x_43) ;  /* 0x00000000005c8947 */ /* 0x000fec0003800000 */
[----:B------:R-:W-:Y:S02]  /*1dc0*/  FSETP.GTU.FTZ.AND P0, PT, |R3|, +INF , PT ;  /* 0x7f8000000300780b */ /* 0x000fe40003f1c200 */
[----:B------:R-:W-:-:S04]  /*1dd0*/  FSETP.GTU.FTZ.AND P1, PT, |R0|, +INF , PT ;  /* 0x7f8000000000780b */ /* 0x000fc80003f3c200 */
[----:B------:R-:W-:-:S13]  /*1de0*/  PLOP3.LUT P0, PT, P0, P1, PT, 0xf8, 0x8f ;  /* 0x00000000008f781c */ /* 0x000fda0000703f70 */
[----:B------:R-:W-:Y:S05]  /*1df0*/  @P0 BRA `(.L_x_44) ;  /* 0x00000004004c0947 */ /* 0x000fea0003800000 */
[----:B------:R-:W-:-:S13]  /*1e00*/  LOP3.LUT P0, RZ, R0, 0x7fffffff, R3, 0xc8, !PT ;  /* 0x7fffffff00ff7812 */ /* 0x000fda000780c803 */
[----:B------:R-:W-:Y:S05]  /*1e10*/  @!P0 BRA `(.L_x_45) ;  /* 0x00000004003c8947 */ /* 0x000fea0003800000 */
[C---:B------:R-:W-:Y:S02]  /*1e20*/  FSETP.NEU.FTZ.AND P3, PT, |R3|.reuse, +INF , PT ;  /* 0x7f8000000300780b */ /* 0x040fe40003f7d200 */
[----:B------:R-:W-:Y:S02]  /*1e30*/  FSETP.NEU.FTZ.AND P1, PT, |R0|, +INF , PT ;  /* 0x7f8000000000780b */ /* 0x000fe40003f3d200 */
[----:B------:R-:W-:-:S11]  /*1e40*/  FSETP.NEU.FTZ.AND P0, PT, |R3|, +INF , PT ;  /* 0x7f8000000300780b */ /* 0x000fd60003f1d200 */
[----:B------:R-:W-:Y:S05]  /*1e50*/  @!P1 BRA !P3, `(.L_x_45) ;  /* 0x00000004002c9947 */ /* 0x000fea0005800000 */
[----:B------:R-:W-:-:S04]  /*1e60*/  LOP3.LUT P3, RZ, R3, 0x7fffffff, RZ, 0xc0, !PT ;  /* 0x7fffffff03ff7812 */ /* 0x000fc8000786c0ff */
[----:B------:R-:W-:-:S13]  /*1e70*/  PLOP3.LUT P1, PT, P1, P3, PT, 0x2f, 0xf2 ;  /* 0x0000000000f2781c */ /* 0x000fda0000f26577 */
[----:B------:R-:W-:Y:S05]  /*1e80*/  @P1 BRA `(.L_x_46) ;  /* 0x0000000400181947 */ /* 0x000fea0003800000 */
[----:B------:R-:W-:-:S04]  /*1e90*/  LOP3.LUT P1, RZ, R0, 0x7fffffff, RZ, 0xc0, !PT ;  /* 0x7fffffff00ff7812 */ /* 0x000fc8000782c0ff */
[----:B------:R-:W-:-:S13]  /*1ea0*/  PLOP3.LUT P0, PT, P0, P1, PT, 0x2f, 0xf2 ;  /* 0x0000000000f2781c */ /* 0x000fda0000702577 */
[----:B------:R-:W-:Y:S05]  /*1eb0*/  @P0 BRA `(.L_x_47) ;  /* 0x0000000400000947 */ /* 0x000fea0003800000 */
[----:B------:R-:W-:Y:S02]  /*1ec0*/  ISETP.GE.AND P0, PT, R11, RZ, PT ;  /* 0x000000ff0b00720c */ /* 0x000fe40003f06270 */
[----:B------:R-:W-:-:S11]  /*1ed0*/  ISETP.GE.AND P1, PT, R21, RZ, PT ;  /* 0x000000ff1500720c */ /* 0x000fd60003f26270 */
[----:B------:R-:W-:Y:S01]  /*1ee0*/  @P0 MOV R9, RZ ;  /* 0x000000ff00090202 */ /* 0x000fe20000000f00 */
[----:B------:R-:W-:Y:S02]  /*1ef0*/  @!P0 IMAD.MOV.U32 R9, RZ, RZ, -0x40 ;  /* 0xffffffc0ff098424 */ /* 0x000fe400078e00ff */
[----:B------:R-:W-:Y:S01]  /*1f00*/  @!P0 FFMA R3, R3, 1.84467440737095516160e+19, RZ ;  /* 0x5f80000003038823 */ /* 0x000fe200000000ff */
[----:B------:R-:W-:Y:S02]  /*1f10*/  @!P1 FFMA R0, R0, 1.84467440737095516160e+19, RZ ;  /* 0x5f80000000009823 */ /* 0x000fe400000000ff */
[----:B------:R-:W-:-:S07]  /*1f20*/  @!P1 IADD3 R9, PT, PT, R9, 0x40, RZ ;  /* 0x0000004009099810 */ /* 0x000fce0007ffe0ff */
.L_x_43:
[----:B------:R-:W-:Y:S01]  /*1f30*/  LEA R11, R2, 0xc0800000, 0x17 ;  /* 0xc0800000020b7811 */ /* 0x000fe200078eb8ff */
[----:B------:R-:W-:Y:S01]  /*1f40*/  BSSY.RECONVERGENT B1, `(.L_x_48) ;  /* 0x0000036000017945 */ /* 0x000fe20003800200 */
[----:B------:R-:W-:-:S03]  /*1f50*/  IADD3 R22, PT, PT, R22, -0x7f, RZ ;  /* 0xffffff8116167810 */ /* 0x000fc60007ffe0ff */
[----:B------:R-:W-:-:S04]  /*1f60*/  IMAD.IADD R28, R0, 0x1, -R11 ;  /* 0x00000001001c7824 */ /* 0x000fc800078e0a0b */
[----:B------:R-:W0:Y:S01]  /*1f70*/  MUFU.RCP R0, R28 ;  /* 0x0000001c00007308 */ /* 0x000e220000001000 */
[----:B------:R-:W-:-:S04]  /*1f80*/  FADD.FTZ R11, -R28, -RZ ;  /* 0x800000ff1c0b7221 */ /* 0x000fc80000010100 */
[----:B0-----:R-:W-:-:S04]  /*1f90*/  FFMA R21, R0, R11, 1 ;  /* 0x3f80000000157423 */ /* 0x001fc8000000000b */
[----:B------:R-:W-:Y:S01]  /*1fa0*/  FFMA R21, R0, R21, R0 ;  /* 0x0000001500157223 */ /* 0x000fe20000000000 */
[C---:B------:R-:W-:Y:S01]  /*1fb0*/  IMAD R0, R22.reuse, -0x800000, R3 ;  /* 0xff80000016007824 */ /* 0x040fe200078e0203 */
[----:B------:R-:W-:-:S03]  /*1fc0*/  IADD3 R22, PT, PT, R22, 0x7f, -R2 ;  /* 0x0000007f16167810 */ /* 0x000fc60007ffe802 */
[----:B------:R-:W-:Y:S02]  /*1fd0*/  FFMA R26, R0, R21, RZ ;  /* 0x00000015001a7223 */ /* 0x000fe400000000ff */
[----:B------:R-:W-:Y:S02]  /*1fe0*/  IMAD.IADD R9, R22, 0x1, R9 ;  /* 0x0000000116097824 */ /* 0x000fe400078e0209 */
[----:B------:R-:W-:-:S04]  /*1ff0*/  FFMA R3, R11, R26, R0 ;  /* 0x0000001a0b037223 */ /* 0x000fc80000000000 */
[----:B------:R-:W-:-:S04]  /*2000*/  FFMA R26, R21, R3, R26 ;  /* 0x00000003151a7223 */ /* 0x000fc8000000001a */
[----:B------:R-:W-:-:S04]  /*2010*/  FFMA R11, R11, R26, R0 ;  /* 0x0000001a0b0b7223 */ /* 0x000fc80000000000 */
[----:B------:R-:W-:-:S05]  /*2020*/  FFMA R0, R21, R11, R26 ;  /* 0x0000000b15007223 */ /* 0x000fca000000001a */
[----:B------:R-:W-:-:S04]  /*2030*/  SHF.R.U32.HI R2, RZ, 0x17, R0 ;  /* 0x00000017ff027819 */ /* 0x000fc80000011600 */
[----:B------:R-:W-:-:S04]  /*2040*/  LOP3.LUT R2, R2, 0xff, RZ, 0xc0, !PT ;  /* 0x000000ff02027812 */ /* 0x000fc800078ec0ff */
[----:B------:R-:W-:-:S05]  /*2050*/  IADD3 R2, PT, PT, R2, R9, RZ ;  /* 0x0000000902027210 */ /* 0x000fca0007ffe0ff */
[----:B------:R-:W-:-:S05]  /*2060*/  VIADD R3, R2, 0xffffffff ;  /* 0xffffffff02037836 */ /* 0x000fca0000000000 */
[----:B------:R-:W-:-:S13]  /*2070*/  ISETP.GE.U32.AND P0, PT, R3, 0xfe, PT ;  /* 0x000000fe0300780c */ /* 0x000fda0003f06070 */
[----:B------:R-:W-:Y:S05]  /*2080*/  @!P0 BRA `(.L_x_49) ;  /* 0x0000000000808947 */ /* 0x000fea0003800000 */
[----:B------:R-:W-:-:S13]  /*2090*/  ISETP.GT.AND P0, PT, R2, 0xfe, PT ;  /* 0x000000fe0200780c */ /* 0x000fda0003f04270 */
[----:B------:R-:W-:Y:S05]  /*20a0*/  @P0 BRA `(.L_x_50) ;  /* 0x00000000006c0947 */ /* 0x000fea0003800000 */
[----:B------:R-:W-:-:S13]  /*20b0*/  ISETP.GE.AND P0, PT, R2, 0x1, PT ;  /* 0x000000010200780c */ /* 0x000fda0003f06270 */
[----:B------:R-:W-:Y:S05]  /*20c0*/  @P0 BRA `(.L_x_51) ;  /* 0x0000000000740947 */ /* 0x000fea0003800000 */
[----:B------:R-:W-:Y:S02]  /*20d0*/  ISETP.GE.AND P0, PT, R2, -0x18, PT ;  /* 0xffffffe80200780c */ /* 0x000fe40003f06270 */
[----:B------:R-:W-:-:S11]  /*20e0*/  LOP3.LUT R0, R0, 0x80000000, RZ, 0xc0, !PT ;  /* 0x8000000000007812 */ /* 0x000fd600078ec0ff */
[----:B------:R-:W-:Y:S05]  /*20f0*/  @!P0 BRA `(.L_x_51) ;  /* 0x0000000000688947 */ /* 0x000fea0003800000 */
[CCC-:B------:R-:W-:Y:S01]  /*2100*/  FFMA.RZ R3, R21.reuse, R11.reuse, R26.reuse ;  /* 0x0000000b15037223 */ /* 0x1c0fe2000000c01a */
[CCC-:B------:R-:W-:Y:S01]  /*2110*/  FFMA.RP R9, R21.reuse, R11.reuse, R26.reuse ;  /* 0x0000000b15097223 */ /* 0x1c0fe2000000801a */
[----:B------:R-:W-:Y:S01]  /*2120*/  FFMA.RM R26, R21, R11, R26 ;  /* 0x0000000b151a7223 */ /* 0x000fe2000000401a */
[C---:B------:R-:W-:Y:S02]  /*2130*/  IADD3 R11, PT, PT, R2.reuse, 0x20, RZ ;  /* 0x00000020020b7810 */ /* 0x040fe40007ffe0ff */
[----:B------:R-:W-:Y:S02]  /*2140*/  LOP3.LUT R3, R3, 0x7fffff, RZ, 0xc0, !PT ;  /* 0x007fffff03037812 */ /* 0x000fe400078ec0ff */
[C---:B------:R-:W-:Y:S02]  /*2150*/  ISETP.NE.AND P3, PT, R2.reuse, RZ, PT ;  /* 0x000000ff0200720c */ /* 0x040fe40003f65270 */
[----:B------:R-:W-:Y:S02]  /*2160*/  LOP3.LUT R22, R3, 0x800000, RZ, 0xfc, !PT ;  /* 0x0080000003167812 */ /* 0x000fe400078efcff */
[----:B------:R-:W-:Y:S01]  /*2170*/  ISETP.NE.AND P1, PT, R2, RZ, PT ;  /* 0x000000ff0200720c */ /* 0x000fe20003f25270 */
[----:B------:R-:W-:Y:S01]  /*2180*/  IMAD.MOV R2, RZ, RZ, -R2 ;  /* 0x000000ffff027224 */ /* 0x000fe200078e0a02 */
[----:B------:R-:W-:-:S02]  /*2190*/  SHF.L.U32 R11, R22, R11, RZ ;  /* 0x0000000b160b7219 */ /* 0x000fc400000006ff */
[----:B------:R-:W-:Y:S02]  /*21a0*/  FSETP.NEU.FTZ.AND P0, PT, R9, R26, PT ;  /* 0x0000001a0900720b */ /* 0x000fe40003f1d000 */
[----:B------:R-:W-:Y:S02]  /*21b0*/  SEL R9, R2, RZ, P3 ;  /* 0x000000ff02097207 */ /* 0x000fe40001800000 */
[----:B------:R-:W-:Y:S02]  /*21c0*/  ISETP.NE.AND P1, PT, R11, RZ, P1 ;  /* 0x000000ff0b00720c */ /* 0x000fe40000f25270 */
[----:B------:R-:W-:Y:S02]  /*21d0*/  SHF.R.U32.HI R9, RZ, R9, R22 ;  /* 0x00000009ff097219 */ /* 0x000fe40000011616 */
[----:B------:R-:W-:Y:S02]  /*21e0*/  PLOP3.LUT P0, PT, P0, P1, PT, 0xf8, 0x8f ;  /* 0x00000000008f781c */ /* 0x000fe40000703f70 */
[----:B------:R-:W-:-:S02]  /*21f0*/  SHF.R.U32.HI R3, RZ, 0x1, R9 ;  /* 0x00000001ff037819 */ /* 0x000fc40000011609 */
[----:B------:R-:W-:-:S04]  /*2200*/  SEL R2, RZ, 0x1, !P0 ;  /* 0x00000001ff027807 */ /* 0x000fc80004000000 */
[----:B------:R-:W-:-:S04]  /*2210*/  LOP3.LUT R2, R2, 0x1, R3, 0xf8, !PT ;  /* 0x0000000102027812 */ /* 0x000fc800078ef803 */
[----:B------:R-:W-:-:S04]  /*2220*/  LOP3.LUT R2, R2, R9, RZ, 0xc0, !PT ;  /* 0x0000000902027212 */ /* 0x000fc800078ec0ff */
[----:B------:R-:W-:-:S04]  /*2230*/  IADD3 R3, PT, PT, R3, R2, RZ ;  /* 0x0000000203037210 */ /* 0x000fc80007ffe0ff */
[----:B------:R-:W-:Y:S01]  /*2240*/  LOP3.LUT R0, R3, R0, RZ, 0xfc, !PT ;  /* 0x0000000003007212 */ /* 0x000fe200078efcff */
[----:B------:R-:W-:Y:S06]  /*2250*/  BRA `(.L_x_51) ;  /* 0x0000000000107947 */ /* 0x000fec0003800000 */
.L_x_50:
[----:B------:R-:W-:-:S04]  /*2260*/  LOP3.LUT R0, R0, 0x80000000, RZ, 0xc0, !PT ;  /* 0x8000000000007812 */ /* 0x000fc800078ec0ff */
[----:B------:R-:W-:Y:S01]  /*2270*/  LOP3.LUT R0, R0, 0x7f800000, RZ, 0xfc, !PT ;  /* 0x7f80000000007812 */ /* 0x000fe200078efcff */
[----:B------:R-:W-:Y:S06]  /*2280*/  BRA `(.L_x_51) ;  /* 0x0000000000047947 */ /* 0x000fec0003800000 */
.L_x_49:
[----:B------:R-:W-:-:S07]  /*2290*/  IMAD R0, R9, 0x800000, R0 ;  /* 0x0080000009007824 */ /* 0x000fce00078e0200 */
.L_x_51:
[----:B------:R-:W-:Y:S05]  /*22a0*/  BSYNC.RECONVERGENT B1 ;  /* 0x0000000000017941 */ /* 0x000fea0003800200 */
.L_x_48:
[----:B------:R-:W-:Y:S05]  /*22b0*/  BRA `(.L_x_52) ;  /* 0x0000000000207947 */ /* 0x000fea0003800000 */
.L_x_47:
[----:B------:R-:W-:-:S04]  /*22c0*/  LOP3.LUT R0, R0, 0x80000000, R3, 0x48, !PT ;  /* 0x8000000000007812 */ /* 0x000fc800078e4803 */
[----:B------:R-:W-:Y:S01]  /*22d0*/  LOP3.LUT R0, R0, 0x7f800000, RZ, 0xfc, !PT ;  /* 0x7f80000000007812 */ /* 0x000fe200078efcff */
[----:B------:R-:W-:Y:S06]  /*22e0*/  BRA `(.L_x_52) ;  /* 0x0000000000147947 */ /* 0x000fec0003800000 */
.L_x_46:
[----:B------:R-:W-:Y:S01]  /*22f0*/  LOP3.LUT R0, R0, 0x80000000, R3, 0x48, !PT ;  /* 0x8000000000007812 */ /* 0x000fe200078e4803 */
[----:B------:R-:W-:Y:S06]  /*2300*/  BRA `(.L_x_52) ;  /* 0x00000000000c7947 */ /* 0x000fec0003800000 */
.L_x_45:
[----:B------:R-:W0:Y:S01]  /*2310*/  MUFU.RSQ R0, -QNAN ;  /* 0xffc0000000007908 */ /* 0x000e220000001400 */
[----:B------:R-:W-:Y:S05]  /*2320*/  BRA `(.L_x_52) ;  /* 0x0000000000047947 */ /* 0x000fea0003800000 */
.L_x_44:
[----:B------:R-:W-:-:S07]  /*2330*/  FADD.FTZ R0, R3, R0 ;  /* 0x0000000003007221 */ /* 0x000fce0000010000 */
.L_x_52:
[----:B------:R-:W-:Y:S05]  /*2340*/  BSYNC.RECONVERGENT B0 ;  /* 0x0000000000007941 */ /* 0x000fea0003800200 */
.L_x_42:
[----:B------:R-:W-:-:S04]  /*2350*/  HFMA2 R21, -RZ, RZ, 0, 0 ;  /* 0x00000000ff157431 */ /* 0x000fc800000001ff */
[----:B0-----:R-:W-:Y:S05]  /*2360*/  RET.REL.NODEC R20 `(_Z38voxel_sampling_feature_grad_gpu_kerneliiiiPKiPKfPf) ;  /* 0xffffffdc14247950 */ /* 0x001fea0003c3ffff */
.L_x_53:
[----:B------:R-:W-:-:S00]  /*2370*/  BRA `(.L_x_53) ;  /* 0xfffffffc00fc7947 */ /* 0x000fc0000383ffff */
[----:B------:R-:W-:-:S00]  /*2380*/  NOP ;  /* 0x0000000000007918 */ /* 0x000fc00000000000 */
[----:B------:R-:W-:-:S00]  /*2390*/  NOP ;  /* 0x0000000000007918 */ /* 0x000fc00000000000 */
[----:B------:R-:W-:-:S00]  /*23a0*/  NOP ;  /* 0x0000000000007918 */ /* 0x000fc00000000000 */
[----:B------:R-:W-:-:S00]  /*23b0*/  NOP ;  /* 0x0000000000007918 */ /* 0x000fc00000000000 */
[----:B------:R-:W-:-:S00]  /*23c0*/  NOP ;  /* 0x0000000000007918 */ /* 0x000fc00000000000 */
[----:B------:R-:W-:-:S00]  /*23d0*/  NOP ;  /* 0x0000000000007918 */ /* 0x000fc00000000000 */
[----:B------:R-:W-:-:S00]  /*23e0*/  NOP ;  /* 0x0000000000007918 */ /* 0x000fc00000000000 */
[----:B------:R-:W-:-:S00]  /*23f0*/  NOP ;  /* 0x0000000000007918 */ /* 0x000fc00000000000 */
.L_x_75:


//--------------------- .text._Z33voxel_sampling_feature_gpu_kerneliiifiPKfPKiPf --------------------------
	.section	.text._Z33voxel_sampling_feature_gpu_kerneliiifiPKfPKiPf,"ax",@progbits
	.align	128
        .global         _Z33voxel_sampling_feature_gpu_kerneliiifiPKfPKiPf
        .type           _Z33voxel_sampling_feature_gpu_kerneliiifiPKfPKiPf,@function
        .size           _Z33voxel_sampling_feature_gpu_kerneliiifiPKfPKiPf,(.L_x_76 - _Z33voxel_sampling_feature_gpu_kerneliiifiPKfPKiPf)
        .other          _Z33voxel_sampling_feature_gpu_kerneliiifiPKfPKiPf,@"STO_CUDA_ENTRY STV_DEFAULT"
_Z33voxel_sampling_feature_gpu_kerneliiifiPKfPKiPf:
.text._Z33voxel_sampling_feature_gpu_kerneliiifiPKfPKiPf:
[----:B------:R-:W-:Y:S08]  /*0000*/  LDC R1, c[0x0][0x37c] ;  /* 0x0000df00ff017b82 */ /* 0x000ff00000000800 */
[----:B------:R-:W0:Y:S01]  /*0010*/  LDC R2, c[0x0][0x384] ;  /* 0x0000e100ff027b82 */ /* 0x000e220000000800 */
[----:B------:R-:W1:Y:S01]  /*0020*/  S2R R3, SR_TID.X ;  /* 0x0000000000037919 */ /* 0x000e620000002100 */
[----:B------:R-:W2:Y:S01]  /*0030*/  LDCU UR5, c[0x0][0x380] ;  /* 0x00007000ff0577ac */ /* 0x000ea20008000800 */
[----:B------:R-:W3:Y:S05]  /*0040*/  LDCU UR6, c[0x0][0x388] ;  /* 0x00007100ff0677ac */ /* 0x000eea0008000800 */
[----:B------:R-:W1:Y:S08]  /*0050*/  S2UR UR4, SR_CTAID.X ;  /* 0x00000000000479c3 */ /* 0x000e700000002500 */
[----:B------:R-:W1:Y:S01]  /*0060*/  LDC R6, c[0x0][0x360] ;  /* 0x0000d800ff067b82 */ /* 0x000e620000000800 */
[----:B0-----:R-:W-:-:S04]  /*0070*/  IABS R10, R2 ;  /* 0x00000002000a7213 */ /* 0x001fc80000000000 */
[----:B------:R-:W0:Y:S01]  /*0080*/  I2F.RP R0, R10 ;  /* 0x0000000a00007306 */ /* 0x000e220000209400 */
[----:B-1----:R-:W-:-:S07]  /*0090*/  IMAD R3, R6, UR4, R3 ;  /* 0x0000000406037c24 */ /* 0x002fce000f8e0203 */
[----:B0-----:R-:W0:Y:S01]  /*00a0*/  MUFU.RCP R0, R0 ;  /* 0x0000000000007308 */ /* 0x001e220000001000 */
[----:B------:R-:W-:Y:S01]  /*00b0*/  IABS R6, R3 ;  /* 0x0000000300067213 */ /* 0x000fe20000000000 */
[----:B0-----:R-:W-:Y:S02]  /*00c0*/  VIADD R4, R0, 0xffffffe ;  /* 0x0ffffffe00047836 */ /* 0x001fe40000000000 */
[----:B--2---:R-:W-:-:S04]  /*00d0*/  IMAD R0, R2, UR5, RZ ;  /* 0x0000000502007c24 */ /* 0x004fc8000f8e02ff */
[----:B------:R0:W1:Y:S01]  /*00e0*/  F2I.FTZ.U32.TRUNC.NTZ R5, R4 ;  /* 0x0000000400057305 */ /* 0x000062000021f000 */
[----:B---3--:R-:W-:-:S05]  /*00f0*/  IMAD R0, R0, UR6, RZ ;  /* 0x0000000600007c24 */ /* 0x008fca000f8e02ff */
[----:B------:R-:W-:Y:S01]  /*0100*/  ISETP.GE.AND P0, PT, R3, R0, PT ;  /* 0x000000000300720c */ /* 0x000fe20003f06270 */
[----:B0-----:R-:W-:Y:S02]  /*0110*/  HFMA2 R4, -RZ, RZ, 0, 0 ;  /* 0x00000000ff047431 */ /* 0x001fe400000001ff */
[----:B-1----:R-:W-:-:S04]  /*0120*/  IMAD.MOV R7, RZ, RZ, -R5 ;  /* 0x000000ffff077224 */ /* 0x002fc800078e0a05 */
[----:B------:R-:W-:-:S04]  /*0130*/  IMAD R7, R7, R10, RZ ;  /* 0x0000000a07077224 */ /* 0x000fc800078e02ff */
[----:B------:R-:W-:-:S04]  /*0140*/  IMAD.HI.U32 R5, R5, R7, R4 ;  /* 0x0000000705057227 */ /* 0x000fc800078e0004 */
[----:B------:R-:W-:-:S04]  /*0150*/  IMAD.MOV.U32 R7, RZ, RZ, R6 ;  /* 0x000000ffff077224 */ /* 0x000fc800078e0006 */
[----:B------:R-:W-:-:S05]  /*0160*/  IMAD.HI.U32 R6, R5, R7, RZ ;  /* 0x0000000705067227 */ /* 0x000fca00078e00ff */
[----:B------:R-:W-:-:S05]  /*0170*/  IADD3 R0, PT, PT, -R6, RZ, RZ ;  /* 0x000000ff06007210 */ /* 0x000fca0007ffe1ff */
[----:B------:R-:W-:Y:S01]  /*0180*/  IMAD R7, R10, R0, R7 ;  /* 0x000000000a077224 */ /* 0x000fe200078e0207 */
[----:B------:R-:W-:Y:S06]  /*0190*/  @P0 EXIT ;  /* 0x000000000000094d */ /* 0x000fec0003800000 */
[----:B------:R-:W0:Y:S01]  /*01a0*/  LDCU UR5, c[0x0][0x390] ;  /* 0x00007200ff0577ac */ /* 0x000e220008000800 */
[----:B------:R-:W-:Y:S01]  /*01b0*/  ISETP.GT.U32.AND P1, PT, R10, R7, PT ;  /* 0x000000070a00720c */ /* 0x000fe20003f24070 */
[----:B------:R-:W1:Y:S01]  /*01c0*/  LDC.64 R4, c[0x0][0x3a8] ;  /* 0x0000ea00ff047b82 */ /* 0x000e620000000a00 */
[----:B------:R-:W-:Y:S01]  /*01d0*/  ISETP.GE.AND P2, PT, R3, RZ, PT ;  /* 0x000000ff0300720c */ /* 0x000fe20003f46270 */
[----:B------:R-:W2:Y:S10]  /*01e0*/  LDCU.64 UR10, c[0x0][0x358] ;  /* 0x00006b00ff0a77ac */ /* 0x000eb40008000a00 */
[----:B------:R-:W-:Y:S01]  /*01f0*/  @!P1 IMAD.IADD R7, R7, 0x1, -R10 ;  /* 0x0000000107079824 */ /* 0x000fe200078e0a0a */
[----:B0-----:R-:W-:-:S04]  /*0200*/  UISETP.GE.AND UP0, UPT, UR5, 0x1, UPT ;  /* 0x000000010500788c */ /* 0x001fc8000bf06270 */
[----:B------:R-:W-:Y:S02]  /*0210*/  ISETP.GT.U32.AND P0, PT, R10, R7, PT ;  /* 0x000000070a00720c */ /* 0x000fe40003f04070 */
[----:B------:R-:W-:-:S04]  /*0220*/  IADD3 R0, PT, PT, R7, -R10, RZ ;  /* 0x8000000a07007210 */ /* 0x000fc80007ffe0ff */
[----:B------:R-:W-:Y:S01]  /*0230*/  SEL R8, R0, R7, !P0 ;  /* 0x0000000700087207 */ /* 0x000fe20004000000 */
[----:B------:R-:W-:Y:S02]  /*0240*/  IMAD.MOV.U32 R0, RZ, RZ, RZ ;  /* 0x000000ffff007224 */ /* 0x000fe400078e00ff */
[----:B-1----:R-:W-:Y:S01]  /*0250*/  IMAD.WIDE R4, R3, 0x4, R4 ;  /* 0x0000000403047825 */ /* 0x002fe200078e0204 */
[----:B------:R-:W-:Y:S01]  /*0260*/  @!P2 IADD3 R8, PT, PT, -R8, RZ, RZ ;  /* 0x000000ff0808a210 */ /* 0x000fe20007ffe1ff */
[----:B--2---:R-:W-:Y:S06]  /*0270*/  BRA.U !UP0, `(.L_x_54) ;  /* 0x0000000d08787547 */ /* 0x004fec000b800000 */
[----:B------:R-:W-:Y:S01]  /*0280*/  ISETP.GE.U32.AND P0, PT, R7, R10, PT ;  /* 0x0000000a0700720c */ /* 0x000fe20003f06070 */
[----:B------:R-:W-:Y:S01]  /*0290*/  @!P1 VIADD R6, R6, 0x1 ;  /* 0x0000000106069836 */ /* 0x000fe20000000000 */
[-C--:B------:R-:W-:Y:S01]  /*02a0*/  LOP3.LUT R3, R3, R2.reuse, RZ, 0x3c, !PT ;  /* 0x0000000203037212 */ /* 0x080fe200078e3cff */
[----:B------:R-:W-:Y:S01]  /*02b0*/  UISETP.GE.U32.AND UP1, UPT, UR5, 0x8, UPT ;  /* 0x000000080500788c */ /* 0x000fe2000bf26070 */
[----:B------:R-:W-:Y:S01]  /*02c0*/  HFMA2 R0, -RZ, RZ, 0, 0 ;  /* 0x00000000ff007431 */ /* 0x000fe200000001ff */
[----:B------:R-:W-:Y:S01]  /*02d0*/  ULOP3.LUT UR8, UR5, 0x7, URZ, 0xc0, !UPT ;  /* 0x0000000705087892 */ /* 0x000fe2000f8ec0ff */
[----:B------:R-:W-:Y:S01]  /*02e0*/  ISETP.GE.AND P2, PT, R3, RZ, PT ;  /* 0x000000ff0300720c */ /* 0x000fe20003f46270 */
[----:B------:R-:W-:Y:S01]  /*02f0*/  UMOV UR4, URZ ;  /* 0x000000ff00047c82 */ /* 0x000fe20008000000 */
[----:B------:R-:W-:Y:S01]  /*0300*/  LOP3.LUT R3, RZ, R2, RZ, 0x33, !PT ;  /* 0x00000002ff037212 */ /* 0x000fe200078e33ff */
[----:B------:R-:W-:-:S04]  /*0310*/  UISETP.NE.AND UP0, UPT, UR8, URZ, UPT ;  /* 0x000000ff0800728c */ /* 0x000fc8000bf05270 */
[----:B------:R-:W-:Y:S02]  /*0320*/  @P0 IADD3 R6, PT, PT, R6, 0x1, RZ ;  /* 0x0000000106060810 */ /* 0x000fe40007ffe0ff */
[----:B------:R-:W-:-:S04]  /*0330*/  ISETP.NE.AND P0, PT, R2, RZ, PT ;  /* 0x000000ff0200720c */ /* 0x000fc80003f05270 */
[----:B------:R-:W-:Y:S01]  /*0340*/  @!P2 IMAD.MOV R6, RZ, RZ, -R6 ;  /* 0x000000ffff06a224 */ /* 0x000fe200078e0a06 */
[----:B------:R-:W-:-:S04]  /*0350*/  SEL R2, R3, R8, !P0 ;  /* 0x0000000803027207 */ /* 0x000fc80004000000 */
[----:B------:R-:W-:-:S05]  /*0360*/  SEL R6, R3, R6, !P0 ;  /* 0x0000000603067207 */ /* 0x000fca0004000000 */
[----:B------:R-:W-:Y:S01]  /*0370*/  IMAD R3, R6, UR5, RZ ;  /* 0x0000000506037c24 */ /* 0x000fe2000f8e02ff */
[----:B------:R-:W-:Y:S06]  /*0380*/  BRA.U !UP1, `(.L_x_55) ;  /* 0x0000000509987547 */ /* 0x000fec000b800000 */
[----:B------:R-:W0:Y:S01]  /*0390*/  LDCU.64 UR6, c[0x0][0x3a0] ;  /* 0x00007400ff0677ac */ /* 0x000e220008000a00 */
[----:B------:R-:W-:Y:S01]  /*03a0*/  IMAD.MOV.U32 R0, RZ, RZ, RZ ;  /* 0x000000ffff007224 */ /* 0x000fe200078e00ff */
[----:B------:R-:W-:Y:S01]  /*03b0*/  MOV R6, R3 ;  /* 0x0000000300067202 */ /* 0x000fe20000000f00 */
[----:B------:R-:W-:-:S04]  /*03c0*/  ULOP3.LUT UR4, UR5, 0x7ffffff8, URZ, 0xc0, !UPT ;  /* 0x7ffffff805047892 */ /* 0x000fc8000f8ec0ff */
[----:B------:R-:W-:Y:S02]  /*03d0*/  UIADD3 UR9, UPT, UPT, -UR4, URZ, URZ ;  /* 0x000000ff04097290 */ /* 0x000fe4000fffe1ff */
[----:B0-----:R-:W-:-:S04]  /*03e0*/  UIADD3 UR5, UP1, UPT, UR6, 0x10, URZ ;  /* 0x0000001006057890 */ /* 0x001fc8000ff3e0ff */
[----:B------:R-:W-:-:S12]  /*03f0*/  UIADD3.X UR6, UPT, UPT, URZ, UR7, URZ, UP1, !UPT ;  /* 0x00000007ff067290 */ /* 0x000fd80008ffe4ff */
.L_x_56:
[----:B------:R-:W-:Y:S01]  /*0400*/  MOV R9, UR6 ;  /* 0x0000000600097c02 */ /* 0x000fe20008000f00 */
[----:B------:R-:W-:-:S04]  /*0410*/  IMAD.U32 R8, RZ, RZ, UR5 ;  /* 0x00000005ff087e24 */ /* 0x000fc8000f8e00ff */
[----:B------:R-:W-:-:S05]  /*0420*/  IMAD.WIDE R8, R6, 0x4, R8 ;  /* 0x0000000406087825 */ /* 0x000fca00078e0208 */
[----:B0-----:R-:W2:Y:S02]  /*0430*/  LDG.E R7, desc[UR10][R8.64+-0x10] ;  /* 0xfffff00a08077981 */ /* 0x001ea4000c1e1900 */
[----:B--2---:R-:W-:-:S13]  /*0440*/  ISETP.GE.AND P6, PT, R7, RZ, PT ;  /* 0x000000ff0700720c */ /* 0x004fda0003fc6270 */
[----:B------:R-:W0:Y:S08]  /*0450*/  @P6 LDC R12, c[0x0][0x384] ;  /* 0x0000e100ff0c6b82 */ /* 0x000e300000000800 */
[----:B------:R-:W1:Y:S01]  /*0460*/  @P6 LDC.64 R10, c[0x0][0x398] ;  /* 0x0000e600ff0a6b82 */ /* 0x000e620000000a00 */
[----:B0-----:R-:W-:-:S04]  /*0470*/  @P6 IMAD R7, R7, R12, R2 ;  /* 0x0000000c07076224 */ /* 0x001fc800078e0202 */
[----:B-1----:R-:W-:Y:S02]  /*0480*/  @P6 IMAD.WIDE R10, R7, 0x4, R10 ;  /* 0x00000004070a6825 */ /* 0x002fe400078e020a */
[----:B------:R-:W2:Y:S04]  /*0490*/  @P6 LDG.E R7, desc[UR10][R4.64] ;  /* 0x0000000a04076981 */ /* 0x000ea8000c1e1900 */
[----:B------:R-:W2:Y:S02]  /*04a0*/  @P6 LDG.E R10, desc[UR10][R10.64] ;  /* 0x0000000a0a0a6981 */ /* 0x000ea4000c1e1900 */
[----:B--2---:R-:W-:-:S05]  /*04b0*/  @P6 FADD R7, R10, R7 ;  /* 0x000000070a076221 */ /* 0x004fca0000000000 */
[----:B------:R0:W-:Y:S04]  /*04c0*/  @P6 STG.E desc[UR10][R4.64], R7 ;  /* 0x0000000704006986 */ /* 0x0001e8000c10190a */
[----:B------:R-:W2:Y:S02]  /*04d0*/  LDG.E R15, desc[UR10][R8.64+-0xc] ;  /* 0xfffff40a080f7981 */ /* 0x000ea4000c1e1900 */
[----:B--2---:R-:W-:-:S13]  /*04e0*/  ISETP.GE.AND P5, PT, R15, RZ, PT ;  /* 0x000000ff0f00720c */ /* 0x004fda0003fa6270 */
[----:B------:R-:W1:Y:S08]  /*04f0*/  @P5 LDC R14, c[0x0][0x384] ;  /* 0x0000e100ff0e5b82 */ /* 0x000e700000000800 */
[----:B------:R-:W2:Y:S01]  /*0500*/  @P5 LDC.64 R12, c[0x0][0x398] ;  /* 0x0000e600ff0c5b82 */ /* 0x000ea20000000a00 */
[----:B-1----:R-:W-:-:S04]  /*0510*/  @P5 IMAD R15, R15, R14, R2 ;  /* 0x0000000e0f0f5224 */ /* 0x002fc800078e0202 */
[----:B--2---:R-:W-:Y:S02]  /*0520*/  @P5 IMAD.WIDE R12, R15, 0x4, R12 ;  /* 0x000000040f0c5825 */ /* 0x004fe400078e020c */
[----:B------:R-:W2:Y:S04]  /*0530*/  @P5 LDG.E R15, desc[UR10][R4.64] ;  /* 0x0000000a040f5981 */ /* 0x000ea8000c1e1900 */
[----:B------:R-:W2:Y:S02]  /*0540*/  @P5 LDG.E R12, desc[UR10][R12.64] ;  /* 0x0000000a0c0c5981 */ /* 0x000ea4000c1e1900 */
[----:B--2---:R-:W-:-:S05]  /*0550*/  @P5 FADD R15, R12, R15 ;  /* 0x0000000f0c0f5221 */ /* 0x004fca0000000000 */
[----:B------:R1:W-:Y:S04]  /*0560*/  @P5 STG.E desc[UR10][R4.64], R15 ;  /* 0x0000000f04005986 */ /* 0x0003e8000c10190a */
[----:B0-----:R-:W2:Y:S02]  /*0570*/  LDG.E R7, desc[UR10][R8.64+-0x8] ;  /* 0xfffff80a08077981 */ /* 0x001ea4000c1e1900 */
[----:B--2---:R-:W-:-:S13]  /*0580*/  ISETP.GE.AND P4, PT, R7, RZ, PT ;  /* 0x000000ff0700720c */ /* 0x004fda0003f86270 */
[----:B------:R-:W0:Y:S08]  /*0590*/  @P4 LDC R14, c[0x0][0x384] ;  /* 0x0000e100ff0e4b82 */ /* 0x000e300000000800 */
[----:B------:R-:W2:Y:S01]  /*05a0*/  @P4 LDC.64 R10, c[0x0][0x398] ;  /* 0x0000e600ff0a4b82 */ /* 0x000ea20000000a00 */
[----:B0-----:R-:W-:-:S04]  /*05b0*/  @P4 IMAD R7, R7, R14, R2 ;  /* 0x0000000e07074224 */ /* 0x001fc800078e0202 */
[----:B--2---:R-:W-:Y:S02]  /*05c0*/  @P4 IMAD.WIDE R10, R7, 0x4, R10 ;  /* 0x00000004070a4825 */ /* 0x004fe400078e020a */
[----:B------:R-:W2:Y:S04]  /*05d0*/  @P4 LDG.E R7, desc[UR10][R4.64] ;  /* 0x0000000a04074981 */ /* 0x000ea8000c1e1900 */
[----:B------:R-:W2:Y:S02]  /*05e0*/  @P4 LDG.E R10, desc[UR10][R10.64] ;  /* 0x0000000a0a0a4981 */ /* 0x000ea4000c1e1900 */
[----:B--2---:R-:W-:-:S05]  /*05f0*/  @P4 FADD R7, R10, R7 ;  /* 0x000000070a074221 */ /* 0x004fca0000000000 */
[----:B------:R0:W-:Y:S04]  /*0600*/  @P4 STG.E desc[UR10][R4.64], R7 ;  /* 0x0000000704004986 */ /* 0x0001e8000c10190a */
[----:B-1----:R-:W2:Y:S02]  /*0610*/  LDG.E R15, desc[UR10][R8.64+-0x4] ;  /* 0xfffffc0a080f7981 */ /* 0x002ea4000c1e1900 */
        /* <DEDUP_REMOVED lines=39> */
[----:B-1----:R-:W2:Y:S01]  /*0890*/  LDG.E R15, desc[UR10][R8.64+0xc] ;  /* 0x00000c0a080f7981 */ /* 0x002ea2000c1e1900 */
[----:B------:R-:W-:Y:S01]  /*08a0*/  @P6 VIADD R0, R0, 0x1 ;  /* 0x0000000100006836 */ /* 0x000fe20000000000 */
[----:B--2---:R-:W-:-:S13]  /*08b0*/  ISETP.GE.AND P6, PT, R15, RZ, PT ;  /* 0x000000ff0f00720c */ /* 0x004fda0003fc6270 */
[----:B------:R-:W1:Y:S08]  /*08c0*/  @P6 LDC R14, c[0x0][0x384] ;  /* 0x0000e100ff0e6b82 */ /* 0x000e700000000800 */
[----:B------:R-:W2:Y:S01]  /*08d0*/  @P6 LDC.64 R12, c[0x0][0x398] ;  /* 0x0000e600ff0c6b82 */ /* 0x000ea20000000a00 */
[----:B-1----:R-:W-:-:S04]  /*08e0*/  @P6 IMAD R15, R15, R14, R2 ;  /* 0x0000000e0f0f6224 */ /* 0x002fc800078e0202 */
[----:B--2---:R-:W-:Y:S02]  /*08f0*/  @P6 IMAD.WIDE R12, R15, 0x4, R12 ;  /* 0x000000040f0c6825 */ /* 0x004fe400078e020c */
[----:B------:R-:W0:Y:S04]  /*0900*/  @P6 LDG.E R15, desc[UR10][R4.64] ;  /* 0x0000000a040f6981 */ /* 0x000e28000c1e1900 */
[----:B------:R-:W0:Y:S01]  /*0910*/  @P6 LDG.E R12, desc[UR10][R12.64] ;  /* 0x0000000a0c0c6981 */ /* 0x000e22000c1e1900 */
[----:B------:R-:W-:Y:S01]  /*0920*/  @P5 IADD3 R0, PT, PT, R0, 0x1, RZ ;  /* 0x0000000100005810 */ /* 0x000fe20007ffe0ff */
[----:B------:R-:W-:Y:S01]  /*0930*/  UIADD3 UR9, UPT, UPT, UR9, 0x8, URZ ;  /* 0x0000000809097890 */ /* 0x000fe2000fffe0ff */
[----:B------:R-:W-:-:S03]  /*0940*/  IADD3 R6, PT, PT, R6, 0x8, RZ ;  /* 0x0000000806067810 */ /* 0x000fc60007ffe0ff */
[----:B------:R-:W-:Y:S01]  /*0950*/  @P4 VIADD R0, R0, 0x1 ;  /* 0x0000000100004836 */ /* 0x000fe20000000000 */
[----:B------:R-:W-:-:S04]  /*0960*/  UISETP.NE.AND UP1, UPT, UR9, URZ, UPT ;  /* 0x000000ff0900728c */ /* 0x000fc8000bf25270 */
[----:B------:R-:W-:-:S05]  /*0970*/  @P3 IADD3 R0, PT, PT, R0, 0x1, RZ ;  /* 0x0000000100003810 */ /* 0x000fca0007ffe0ff */
[----:B------:R-:W-:-:S05]  /*0980*/  @P2 VIADD R0, R0, 0x1 ;  /* 0x0000000100002836 */ /* 0x000fca0000000000 */
[----:B------:R-:W-:-:S05]  /*0990*/  @P1 IADD3 R0, PT, PT, R0, 0x1, RZ ;  /* 0x0000000100001810 */ /* 0x000fca0007ffe0ff */
[----:B------:R-:W-:-:S04]  /*09a0*/  @P0 VIADD R0, R0, 0x1 ;  /* 0x0000000100000836 */ /* 0x000fc80000000000 */
[----:B------:R-:W-:Y:S02]  /*09b0*/  @P6 VIADD R0, R0, 0x1 ;  /* 0x0000000100006836 */ /* 0x000fe40000000000 */
[----:B0-----:R-:W-:-:S05]  /*09c0*/  @P6 FADD R7, R12, R15 ;  /* 0x0000000f0c076221 */ /* 0x001fca0000000000 */
[----:B------:R0:W-:Y:S01]  /*09d0*/  @P6 STG.E desc[UR10][R4.64], R7 ;  /* 0x0000000704006986 */ /* 0x0001e2000c10190a */
[----:B------:R-:W-:Y:S05]  /*09e0*/  BRA.U UP1, `(.L_x_56) ;  /* 0xfffffff901847547 */ /* 0x000fea000b83ffff */
.L_x_55:
[----:B------:R-:W-:Y:S05]  /*09f0*/  BRA.U !UP0, `(.L_x_54) ;  /* 0x0000000508987547 */ /* 0x000fea000b800000 */
[----:B------:R-:W1:Y:S01]  /*0a00*/  LDCU UR5, c[0x0][0x390] ;  /* 0x00007200ff0577ac */ /* 0x000e620008000800 */
[----:B------:R-:W-:Y:S02]  /*0a10*/  UISETP.GE.U32.AND UP0, UPT, UR8, 0x4, UPT ;  /* 0x000000040800788c */ /* 0x000fe4000bf06070 */
[----:B-1----:R-:W-:-:S04]  /*0a20*/  ULOP3.LUT UR6, UR5, 0x3, URZ, 0xc0, !UPT ;  /* 0x0000000305067892 */ /* 0x002fc8000f8ec0ff */
[----:B------:R-:W-:-:S03]  /*0a30*/  UISETP.NE.AND UP1, UPT, UR6, URZ, UPT ;  /* 0x000000ff0600728c */ /* 0x000fc6000bf25270 */
[----:B------:R-:W-:Y:S08]  /*0a40*/  BRA.U !UP0, `(.L_x_57) ;  /* 0x0000000108c07547 */ /* 0x000ff0000b800000 */
[----:B0-----:R-:W0:Y:S01]  /*0a50*/  LDC.64 R6, c[0x0][0x3a0] ;  /* 0x0000e800ff067b82 */ /* 0x001e220000000a00 */
[----:B------:R-:W-:-:S05]  /*0a60*/  IADD3 R9, PT, PT, R3, UR4, RZ ;  /* 0x0000000403097c10 */ /* 0x000fca000fffe0ff */
[----:B0-----:R-:W-:-:S05]  /*0a70*/  IMAD.WIDE R6, R9, 0x4, R6 ;  /* 0x0000000409067825 */ /* 0x001fca00078e0206 */
[----:B------:R-:W2:Y:S02]  /*0a80*/  LDG.E R11, desc[UR10][R6.64] ;  /* 0x0000000a060b7981 */ /* 0x000ea4000c1e1900 */
[----:B--2---:R-:W-:-:S13]  /*0a90*/  ISETP.GE.AND P0, PT, R11, RZ, PT ;  /* 0x000000ff0b00720c */ /* 0x004fda0003f06270 */
[----:B------:R-:W0:Y:S01]  /*0aa0*/  @P0 LDC R10, c[0x0][0x384] ;  /* 0x0000e100ff0a0b82 */ /* 0x000e220000000800 */
[----:B------:R-:W2:Y:S07]  /*0ab0*/  @P0 LDG.E R13, desc[UR10][R4.64] ;  /* 0x0000000a040d0981 */ /* 0x000eae000c1e1900 */
[----:B------:R-:W1:Y:S01]  /*0ac0*/  @P0 LDC.64 R8, c[0x0][0x398] ;  /* 0x0000e600ff080b82 */ /* 0x000e620000000a00 */
[----:B0-----:R-:W-:-:S04]  /*0ad0*/  @P0 IMAD R11, R11, R10, R2 ;  /* 0x0000000a0b0b0224 */ /* 0x001fc800078e0202 */
[----:B-1----:R-:W-:-:S06]  /*0ae0*/  @P0 IMAD.WIDE R8, R11, 0x4, R8 ;  /* 0x000000040b080825 */ /* 0x002fcc00078e0208 */
        /* <DEDUP_REMOVED lines=23> */
[----:B-1----:R-:W3:Y:S02]  /*0c60*/  LDG.E R15, desc[UR10][R6.64+0xc] ;  /* 0x00000c0a060f7981 */ /* 0x002ee4000c1e1900 */
[----:B---3--:R-:W-:-:S13]  /*0c70*/  ISETP.GE.AND P3, PT, R15, RZ, PT ;  /* 0x000000ff0f00720c */ /* 0x008fda0003f66270 */
[----:B------:R-:W0:Y:S08]  /*0c80*/  @P3 LDC R12, c[0x0][0x384] ;  /* 0x0000e100ff0c3b82 */ /* 0x000e300000000800 */
[----:B------:R-:W1:Y:S01]  /*0c90*/  @P3 LDC.64 R10, c[0x0][0x398] ;  /* 0x0000e600ff0a3b82 */ /* 0x000e620000000a00 */
[----:B0-----:R-:W-:-:S04]  /*0ca0*/  @P3 IMAD R15, R15, R12, R2 ;  /* 0x0000000c0f0f3224 */ /* 0x001fc800078e0202 */
[----:B-1----:R-:W-:Y:S02]  /*0cb0*/  @P3 IMAD.WIDE R10, R15, 0x4, R10 ;  /* 0x000000040f0a3825 */ /* 0x002fe400078e020a */
[----:B------:R-:W3:Y:S04]  /*0cc0*/  @P3 LDG.E R15, desc[UR10][R4.64] ;  /* 0x0000000a040f3981 */ /* 0x000ee8000c1e1900 */
[----:B------:R-:W3:Y:S01]  /*0cd0*/  @P3 LDG.E R10, desc[UR10][R10.64] ;  /* 0x0000000a0a0a3981 */ /* 0x000ee2000c1e1900 */
[----:B------:R-:W-:-:S05]  /*0ce0*/  @P0 VIADD R0, R0, 0x1 ;  /* 0x0000000100000836 */ /* 0x000fca0000000000 */
[----:B------:R-:W-:-:S05]  /*0cf0*/  @P1 IADD3 R0, PT, PT, R0, 0x1, RZ ;  /* 0x0000000100001810 */ /* 0x000fca0007ffe0ff */
[----:B------:R-:W-:Y:S01]  /*0d00*/  @P2 VIADD R0, R0, 0x1 ;  /* 0x0000000100002836 */ /* 0x000fe20000000000 */
[----:B------:R-:W-:-:S04]  /*0d10*/  UIADD3 UR4, UPT, UPT, UR4, 0x4, URZ ;  /* 0x0000000404047890 */ /* 0x000fc8000fffe0ff */
[----:B------:R-:W-:Y:S01]  /*0d20*/  @P3 IADD3 R0, PT, PT, R0, 0x1, RZ ;  /* 0x0000000100003810 */ /* 0x000fe20007ffe0ff */
[----:B---3--:R-:W-:-:S05]  /*0d30*/  @P3 FADD R9, R10, R15 ;  /* 0x0000000f0a093221 */ /* 0x008fca0000000000 */
[----:B------:R2:W-:Y:S02]  /*0d40*/  @P3 STG.E desc[UR10][R4.64], R9 ;  /* 0x0000000904003986 */ /* 0x0005e4000c10190a */
.L_x_57:
[----:B------:R-:W-:Y:S05]  /*0d50*/  BRA.U !UP1, `(.L_x_54) ;  /* 0x0000000109c07547 */ /* 0x000fea000b800000 */
[----:B------:R-:W-:Y:S02]  /*0d60*/  UISETP.NE.AND UP0, UPT, UR6, 0x1, UPT ;  /* 0x000000010600788c */ /* 0x000fe4000bf05270 */
[----:B------:R-:W-:-:S04]  /*0d70*/  ULOP3.LUT UR5, UR5, 0x1, URZ, 0xc0, !UPT ;  /* 0x0000000105057892 */ /* 0x000fc8000f8ec0ff */
[----:B------:R-:W-:-:S03]  /*0d80*/  UISETP.NE.U32.AND UP1, UPT, UR5, 0x1, UPT ;  /* 0x000000010500788c */ /* 0x000fc6000bf25070 */
[----:B------:R-:W-:Y:S08]  /*0d90*/  BRA.U !UP0, `(.L_x_58) ;  /* 0x0000000108687547 */ /* 0x000ff0000b800000 */
[----:B0-----:R-:W0:Y:S01]  /*0da0*/  LDC.64 R6, c[0x0][0x3a0] ;  /* 0x0000e800ff067b82 */ /* 0x001e220000000a00 */
[----:B------:R-:W-:-:S04]  /*0db0*/  VIADD R11, R3, UR4 ;  /* 0x00000004030b7c36 */ /* 0x000fc80008000000 */
[----:B0-----:R-:W-:-:S05]  /*0dc0*/  IMAD.WIDE R10, R11, 0x4, R6 ;  /* 0x000000040b0a7825 */ /* 0x001fca00078e0206 */
[----:B--2---:R-:W2:Y:S02]  /*0dd0*/  LDG.E R9, desc[UR10][R10.64] ;  /* 0x0000000a0a097981 */ /* 0x004ea4000c1e1900 */
        /* <DEDUP_REMOVED lines=11> */
[----:B------:R-:W0:Y:S08]  /*0e90*/  @P1 LDC R12, c[0x0][0x384] ;  /* 0x0000e100ff0c1b82 */ /* 0x000e300000000800 */
[----:B------:R-:W2:Y:S01]  /*0ea0*/  @P1 LDC.64 R8, c[0x0][0x398] ;  /* 0x0000e600ff081b82 */ /* 0x000ea20000000a00 */
[----:B0-----:R-:W-:-:S04]  /*0eb0*/  @P1 IMAD R15, R15, R12, R2 ;  /* 0x0000000c0f0f1224 */ /* 0x001fc800078e0202 */
[----:B--2---:R-:W-:Y:S02]  /*0ec0*/  @P1 IMAD.WIDE R8, R15, 0x4, R8 ;  /* 0x000000040f081825 */ /* 0x004fe400078e0208 */
[----:B------:R-:W2:Y:S04]  /*0ed0*/  @P1 LDG.E R15, desc[UR10][R4.64] ;  /* 0x0000000a040f1981 */ /* 0x000ea8000c1e1900 */
[----:B------:R-:W2:Y:S01]  /*0ee0*/  @P1 LDG.E R8, desc[UR10][R8.64] ;  /* 0x0000000a08081981 */ /* 0x000ea2000c1e1900 */
[----:B------:R-:W-:Y:S01]  /*0ef0*/  @P0 IADD3 R0, PT, PT, R0, 0x1, RZ ;  /* 0x0000000100000810 */ /* 0x000fe20007ffe0ff */
[----:B------:R-:W-:-:S04]  /*0f00*/  UIADD3 UR4, UPT, UPT, UR4, 0x2, URZ ;  /* 0x0000000204047890 */ /* 0x000fc8000fffe0ff */
[----:B------:R-:W-:Y:S02]  /*0f10*/  @P1 VIADD R0, R0, 0x1 ;  /* 0x0000000100001836 */ /* 0x000fe40000000000 */
[----:B--2---:R-:W-:-:S05]  /*0f20*/  @P1 FADD R7, R8, R15 ;  /* 0x0000000f08071221 */ /* 0x004fca0000000000 */
[----:B------:R1:W-:Y:S02]  /*0f30*/  @P1 STG.E desc[UR10][R4.64], R7 ;  /* 0x0000000704001986 */ /* 0x0003e4000c10190a */
.L_x_58:
[----:B------:R-:W-:Y:S05]  /*0f40*/  BRA.U UP1, `(.L_x_54) ;  /* 0x0000000101447547 */ /* 0x000fea000b800000 */
[----:B01----:R-:W0:Y:S01]  /*0f50*/  LDC.64 R6, c[0x0][0x3a0] ;  /* 0x0000e800ff067b82 */ /* 0x003e220000000a00 */
[----:B------:R-:W-:-:S05]  /*0f60*/  IADD3 R3, PT, PT, R3, UR4, RZ ;  /* 0x0000000403037c10 */ /* 0x000fca000fffe0ff */
[----:B0-----:R-:W-:-:S05]  /*0f70*/  IMAD.WIDE R6, R3, 0x4, R6 ;  /* 0x0000000403067825 */ /* 0x001fca00078e0206 */
[----:B------:R-:W3:Y:S01]  /*0f80*/  LDG.E R3, desc[UR10][R6.64] ;  /* 0x0000000a06037981 */ /* 0x000ee2000c1e1900 */
[----:B------:R-:W-:Y:S01]  /*0f90*/  BSSY.RECONVERGENT B0, `(.L_x_54) ;  /* 0x000000c000007945 */ /* 0x000fe20003800200 */
[----:B---3--:R-:W-:-:S13]  /*0fa0*/  ISETP.GE.AND P0, PT, R3, RZ, PT ;  /* 0x000000ff0300720c */ /* 0x008fda0003f06270 */
[----:B------:R-:W-:Y:S05]  /*0fb0*/  @!P0 BRA `(.L_x_59) ;  /* 0x0000000000248947 */ /* 0x000fea0003800000 */
[----:B------:R-:W0:Y:S01]  /*0fc0*/  LDC.64 R6, c[0x0][0x398] ;  /* 0x0000e600ff067b82 */ /* 0x000e220000000a00 */
[----:B------:R-:W1:Y:S02]  /*0fd0*/  LDCU UR4, c[0x0][0x384] ;  /* 0x00007080ff0477ac */ /* 0x000e640008000800 */
[----:B-1----:R-:W-:-:S04]  /*0fe0*/  IMAD R3, R3, UR4, R2 ;  /* 0x0000000403037c24 */ /* 0x002fc8000f8e0202 */
[----:B0-----:R-:W-:Y:S02]  /*0ff0*/  IMAD.WIDE R2, R3, 0x4, R6 ;  /* 0x0000000403027825 */ /* 0x001fe400078e0206 */
[----:B------:R-:W3:Y:S04]  /*1000*/  LDG.E R7, desc[UR10][R4.64] ;  /* 0x0000000a04077981 */ /* 0x000ee8000c1e1900 */
[----:B------:R-:W3:Y:S01]  /*1010*/  LDG.E R2, desc[UR10][R2.64] ;  /* 0x0000000a02027981 */ /* 0x000ee2000c1e1900 */
[----:B------:R-:W-:Y:S02]  /*1020*/  VIADD R0, R0, 0x1 ;  /* 0x0000000100007836 */ /* 0x000fe40000000000 */
[----:B---3--:R-:W-:-:S05]  /*1030*/  FADD R7, R2, R7 ;  /* 0x0000000702077221 */ /* 0x008fca0000000000 */
[----:B------:R0:W-:Y:S02]  /*1040*/  STG.E desc[UR10][R4.64], R7 ;  /* 0x0000000704007986 */ /* 0x0001e4000c10190a */
.L_x_59:
[----:B------:R-:W-:Y:S05]  /*1050*/  BSYNC.RECONVERGENT B0 ;  /* 0x0000000000007941 */ /* 0x000fea0003800200 */
.L_x_54:
[----:B------:R-:W-:-:S13]  /*1060*/  ISETP.GE.AND P0, PT, R0, 0x1, PT ;  /* 0x000000010000780c */ /* 0x000fda0003f06270 */
[----:B------:R-:W-:Y:S05]  /*1070*/  @!P0 BRA `(.L_x_60) ;  /* 0x0000000000448947 */ /* 0x000fea0003800000 */
[----:B------:R-:W3:Y:S01]  /*1080*/  LDG.E R6, desc[UR10][R4.64] ;  /* 0x0000000a04067981 */ /* 0x000ee2000c1e1900 */
[----:B01----:R-:W-:Y:S01]  /*1090*/  I2FP.F32.U32 R7, R0 ;  /* 0x0000000000077245 */ /* 0x003fe20000201000 */
[----:B------:R-:W-:Y:S03]  /*10a0*/  BSSY.RECONVERGENT B0, `(.L_x_61) ;  /* 0x000000c000007945 */ /* 0x000fe60003800200 */
[----:B------:R-:W0:Y:S02]  /*10b0*/  MUFU.RCP R0, R7 ;  /* 0x0000000700007308 */ /* 0x000e240000001000 */
[----:B0-----:R-:W-:-:S04]  /*10c0*/  FFMA R3, -R7, R0, 1 ;  /* 0x3f80000007037423 */ /* 0x001fc80000000100 */
[----:B------:R-:W-:Y:S02]  /*10d0*/  FFMA R0, R0, R3, R0 ;  /* 0x0000000300007223 */ /* 0x000fe40000000000 */
[----:B---3--:R-:W0:Y:S02]  /*10e0*/  FCHK P0, R6, R7 ;  /* 0x0000000706007302 */ /* 0x008e240000000000 */
[----:B------:R-:W-:-:S04]  /*10f0*/  FFMA R3, R0, R6, RZ ;  /* 0x0000000600037223 */ /* 0x000fc800000000ff */
[----:B------:R-:W-:-:S04]  /*1100*/  FFMA R2, -R7, R3, R6 ;  /* 0x0000000307027223 */ /* 0x000fc80000000106 */
[----:B------:R-:W-:Y:S01]  /*1110*/  FFMA R3, R0, R2, R3 ;  /* 0x0000000200037223 */ /* 0x000fe20000000003 */
[----:B0-----:R-:W-:Y:S06]  /*1120*/  @!P0 BRA `(.L_x_62) ;  /* 0x00000000000c8947 */ /* 0x001fec0003800000 */
[----:B------:R-:W-:-:S07]  /*1130*/  MOV R2, 0x1150 ;  /* 0x0000115000027802 */ /* 0x000fce0000000f00 */
[----:B--2---:R-:W-:Y:S05]  /*1140*/  CALL.REL.NOINC `($__internal_1_$__cuda_sm3x_div_rn_noftz_f32_slowpath) ;  /* 0x0000000000247944 */ /* 0x004fea0003c00000 */
[----:B------:R-:W-:-:S07]  /*1150*/  MOV R3, R0 ;  /* 0x0000000000037202 */ /* 0x000fce0000000f00 */
.L_x_62:
[----:B------:R-:W-:Y:S05]  /*1160*/  BSYNC.RECONVERGENT B0 ;  /* 0x0000000000007941 */ /* 0x000fea0003800200 */
.L_x_61:
[----:B------:R-:W-:Y:S01]  /*1170*/  STG.E desc[UR10][R4.64], R3 ;  /* 0x0000000304007986 */ /* 0x000fe2000c10190a */
[----:B------:R-:W-:Y:S05]  /*1180*/  EXIT ;  /* 0x000000000000794d */ /* 0x000fea0003800000 */
.L_x_60:
[----:B------:R-:W-:-:S13]  /*1190*/  ISETP.NE.AND P0, PT, R0, RZ, PT ;  /* 0x000000ff0000720c */ /* 0x000fda0003f05270 */
[----:B------:R-:W-:Y:S05]  /*11a0*/  @P0 EXIT ;  /* 0x000000000000094d */ /* 0x000fea0003800000 */
[----:B------:R-:W3:Y:S02]  /*11b0*/  LDC R3, c[0x0][0x38c] ;  /* 0x0000e300ff037b82 */ /* 0x000ee40000000800 */
[----:B---3--:R-:W-:Y:S01]  /*11c0*/  STG.E desc[UR10][R4.64], R3 ;  /* 0x0000000304007986 */ /* 0x008fe2000c10190a */
[----:B------:R-:W-:Y:S05]  /*11d0*/  EXIT ;  /* 0x000000000000794d */ /* 0x000fea0003800000 */
        .weak           $__internal_1_$__cuda_sm3x_div_rn_noftz_f32_slowpath
        .type           $__internal_1_$__cuda_sm3x_div_rn_noftz_f32_slowpath,@function
        .size           $__internal_1_$__cuda_sm3x_div_rn_noftz_f32_slowpath,(.L_x_76 - $__internal_1_$__cuda_sm3x_div_rn_noftz_f32_slowpath)
$__internal_1_$__cuda_sm3x_div_rn_noftz_f32_slowpath:
        /* <DEDUP_REMOVED lines=11> */
[----:B------:R-:W-:Y:S01]  /*1290*/  FSETP.GTU.FTZ.AND P0, PT, |R6|, +INF , PT ;  /* 0x7f8000000600780b */ /* 0x000fe20003f1c200 */
[----:B------:R-:W-:Y:S01]  /*12a0*/  IMAD.MOV.U32 R3, RZ, RZ, R7 ;  /* 0x000000ffff037224 */ /* 0x000fe200078e0007 */
[----:B------:R-:W-:Y:S02]  /*12b0*/  FSETP.GTU.FTZ.AND P1, PT, |R7|, +INF , PT ;  /* 0x7f8000000700780b */ /* 0x000fe40003f3c200 */
[----:B------:R-:W-:Y:S02]  /*12c0*/  MOV R0, R6 ;  /* 0x0000000600007202 */ /* 0x000fe40000000f00 */
        /* <DEDUP_REMOVED lines=21> */
.L_x_64:
[----:B------:R-:W-:Y:S01]  /*1420*/  LEA R0, R12, 0xc0800000, 0x17 ;  /* 0xc08000000c007811 */ /* 0x000fe200078eb8ff */
[----:B------:R-:W-:Y:S01]  /*1430*/  BSSY.RECONVERGENT B2, `(.L_x_69) ;  /* 0x0000036000027945 */ /* 0x000fe20003800200 */
[----:B------:R-:W-:-:S03]  /*1440*/  IADD3 R3, PT, PT, R10, -0x7f, RZ ;  /* 0xffffff810a037810 */ /* 0x000fc60007ffe0ff */
[----:B------:R-:W-:Y:S02]  /*1450*/  IMAD.IADD R7, R7, 0x1, -R0 ;  /* 0x0000000107077824 */ /* 0x000fe400078e0a00 */
[----:B------:R-:W-:Y:S02]  /*1460*/  IMAD R0, R3, -0x800000, R6 ;  /* 0xff80000003007824 */ /* 0x000fe400078e0206 */
[----:B------:R0:W1:Y:S01]  /*1470*/  MUFU.RCP R9, R7 ;  /* 0x0000000700097308 */ /* 0x0000620000001000 */
[----:B------:R-:W-:Y:S01]  /*1480*/  FADD.FTZ R11, -R7, -RZ ;  /* 0x800000ff070b7221 */ /* 0x000fe20000010100 */
[----:B0-----:R-:W-:-:S05]  /*1490*/  IADD3 R7, PT, PT, R3, 0x7f, -R12 ;  /* 0x0000007f03077810 */ /* 0x001fca0007ffe80c */
[----:B------:R-:W-:Y:S02]  /*14a0*/  IMAD.IADD R7, R7, 0x1, R8 ;  /* 0x0000000107077824 */ /* 0x000fe400078e0208 */
[----:B-1----:R-:W-:-:S04]  /*14b0*/  FFMA R10, R9, R11, 1 ;  /* 0x3f800000090a7423 */ /* 0x002fc8000000000b */
[----:B------:R-:W-:-:S04]  /*14c0*/  FFMA R13, R9, R10, R9 ;  /* 0x0000000a090d7223 */ /* 0x000fc80000000009 */
[----:B------:R-:W-:-:S04]  /*14d0*/  FFMA R6, R0, R13, RZ ;  /* 0x0000000d00067223 */ /* 0x000fc800000000ff */
        /* <DEDUP_REMOVED lines=17> */
[-CC-:B------:R-:W-:Y:S01]  /*15f0*/  FFMA.RZ R3, R13, R11.reuse, R6.reuse ;  /* 0x0000000b0d037223 */ /* 0x180fe2000000c006 */
[C---:B------:R-:W-:Y:S02]  /*1600*/  IADD3 R8, PT, PT, R9.reuse, 0x20, RZ ;  /* 0x0000002009087810 */ /* 0x040fe40007ffe0ff */
[----:B------:R-:W-:Y:S02]  /*1610*/  ISETP.NE.AND P2, PT, R9, RZ, PT ;  /* 0x000000ff0900720c */ /* 0x000fe40003f45270 */
[----:B------:R-:W-:Y:S01]  /*1620*/  LOP3.LUT R7, R3, 0x7fffff, RZ, 0xc0, !PT ;  /* 0x007fffff03077812 */ /* 0x000fe200078ec0ff */
[CCC-:B------:R-:W-:Y:S01]  /*1630*/  FFMA.RP R3, R13.reuse, R11.reuse, R6.reuse ;  /* 0x0000000b0d037223 */ /* 0x1c0fe20000008006 */
[----:B------:R-:W-:Y:S01]  /*1640*/  FFMA.RM R6, R13, R11, R6 ;  /* 0x0000000b0d067223 */ /* 0x000fe20000004006 */
[----:B------:R-:W-:Y:S01]  /*1650*/  ISETP.NE.AND P1, PT, R9, RZ, PT ;  /* 0x000000ff0900720c */ /* 0x000fe20003f25270 */
[----:B------:R-:W-:Y:S01]  /*1660*/  IMAD.MOV R9, RZ, RZ, -R9 ;  /* 0x000000ffff097224 */ /* 0x000fe200078e0a09 */
[----:B------:R-:W-:-:S02]  /*1670*/  LOP3.LUT R7, R7, 0x800000, RZ, 0xfc, !PT ;  /* 0x0080000007077812 */ /* 0x000fc400078efcff */
[----:B------:R-:W-:Y:S02]  /*1680*/  FSETP.NEU.FTZ.AND P0, PT, R3, R6, PT ;  /* 0x000000060300720b */ /* 0x000fe40003f1d000 */
[----:B------:R-:W-:Y:S02]  /*1690*/  SHF.L.U32 R8, R7, R8, RZ ;  /* 0x0000000807087219 */ /* 0x000fe400000006ff */
[----:B------:R-:W-:Y:S02]  /*16a0*/  SEL R6, R9, RZ, P2 ;  /* 0x000000ff09067207 */ /* 0x000fe40001000000 */
[----:B------:R-:W-:Y:S02]  /*16b0*/  ISETP.NE.AND P1, PT, R8, RZ, P1 ;  /* 0x000000ff0800720c */ /* 0x000fe40000f25270 */
[----:B------:R-:W-:Y:S02]  /*16c0*/  SHF.R.U32.HI R6, RZ, R6, R7 ;  /* 0x00000006ff067219 */ /* 0x000fe40000011607 */
[----:B------:R-:W-:-:S02]  /*16d0*/  PLOP3.LUT P0, PT, P0, P1, PT, 0xf8, 0x8f ;  /* 0x00000000008f781c */ /* 0x000fc40000703f70 */
[----:B------:R-:W-:Y:S02]  /*16e0*/  SHF.R.U32.HI R8, RZ, 0x1, R6 ;  /* 0x00000001ff087819 */ /* 0x000fe40000011606 */
[----:B------:R-:W-:-:S04]  /*16f0*/  SEL R3, RZ, 0x1, !P0 ;  /* 0x00000001ff037807 */ /* 0x000fc80004000000 */
[----:B------:R-:W-:-:S04]  /*1700*/  LOP3.LUT R3, R3, 0x1, R8, 0xf8, !PT ;  /* 0x0000000103037812 */ /* 0x000fc800078ef808 */
[----:B------:R-:W-:-:S04]  /*1710*/  LOP3.LUT R3, R3, R6, RZ, 0xc0, !PT ;  /* 0x0000000603037212 */ /* 0x000fc800078ec0ff */
[----:B------:R-:W-:-:S04]  /*1720*/  IADD3 R3, PT, PT, R8, R3, RZ ;  /* 0x0000000308037210 */ /* 0x000fc80007ffe0ff */
[----:B------:R-:W-:Y:S01]  /*1730*/  LOP3.LUT R0, R3, R0, RZ, 0xfc, !PT ;  /* 0x0000000003007212 */ /* 0x000fe200078efcff */
[----:B------:R-:W-:Y:S06]  /*1740*/  BRA `(.L_x_72) ;  /* 0x0000000000107947 */ /* 0x000fec0003800000 */
.L_x_71:
[----:B------:R-:W-:-:S04]  /*1750*/  LOP3.LUT R0, R0, 0x80000000, RZ, 0xc0, !PT ;  /* 0x8000000000007812 */ /* 0x000fc800078ec0ff */
[----:B------:R-:W-:Y:S01]  /*1760*/  LOP3.LUT R0, R0, 0x7f800000, RZ, 0xfc, !PT ;  /* 0x7f80000000007812 */ /* 0x000fe200078efcff */
[----:B------:R-:W-:Y:S06]  /*1770*/  BRA `(.L_x_72) ;  /* 0x0000000000047947 */ /* 0x000fec0003800000 */
.L_x_70:
[----:B------:R-:W-:-:S07]  /*1780*/  IMAD R0, R7, 0x800000, R0 ;  /* 0x0080000007007824 */ /* 0x000fce00078e0200 */
.L_x_72:
[----:B------:R-:W-:Y:S05]  /*1790*/  BSYNC.RECONVERGENT B2 ;  /* 0x0000000000027941 */ /* 0x000fea0003800200 */
.L_x_69:
[----:B------:R-:W-:Y:S05]  /*17a0*/  BRA `(.L_x_73) ;  /* 0x0000000000207947 */ /* 0x000fea0003800000 */
.L_x_68:
[----:B------:R-:W-:-:S04]  /*17b0*/  LOP3.LUT R0, R7, 0x80000000, R6, 0x48, !PT ;  /* 0x8000000007007812 */ /* 0x000fc800078e4806 */
[----:B------:R-:W-:Y:S01]  /*17c0*/  LOP3.LUT R0, R0, 0x7f800000, RZ, 0xfc, !PT ;  /* 0x7f80000000007812 */ /* 0x000fe200078efcff */
[----:B------:R-:W-:Y:S06]  /*17d0*/  BRA `(.L_x_73) ;  /* 0x0000000000147947 */ /* 0x000fec0003800000 */
.L_x_67:
[----:B------:R-:W-:Y:S01]  /*17e0*/  LOP3.LUT R0, R7, 0x80000000, R6, 0x48, !PT ;  /* 0x8000000007007812 */ /* 0x000fe200078e4806 */
[----:B------:R-:W-:Y:S06]  /*17f0*/  BRA `(.L_x_73) ;  /* 0x00000000000c7947 */ /* 0x000fec0003800000 */
.L_x_66:
[----:B------:R-:W0:Y:S01]  /*1800*/  MUFU.RSQ R0, -QNAN ;  /* 0xffc0000000007908 */ /* 0x000e220000001400 */
[----:B------:R-:W-:Y:S05]  /*1810*/  BRA `(.L_x_73) ;  /* 0x0000000000047947 */ /* 0x000fea0003800000 */
.L_x_65:
[----:B------:R-:W-:-:S07]  /*1820*/  FADD.FTZ R0, R0, R3 ;  /* 0x0000000300007221 */ /* 0x000fce0000010000 */
.L_x_73:
[----:B------:R-:W-:Y:S05]  /*1830*/  BSYNC.RECONVERGENT B1 ;  /* 0x0000000000017941 */ /* 0x000fea0003800200 */
.L_x_63:
[----:B------:R-:W-:-:S04]  /*1840*/  HFMA2 R3, -RZ, RZ, 0, 0 ;  /* 0x00000000ff037431 */ /* 0x000fc800000001ff */
[----:B0-----:R-:W-:Y:S05]  /*1850*/  RET.REL.NODEC R2 `(_Z33voxel_sampling_feature_gpu_kerneliiifiPKfPKiPf) ;  /* 0xffffffe402e87950 */ /* 0x001fea0003c3ffff */
.L_x_74:
        /* <DEDUP_REMOVED lines=10> */
.L_x_76:


//--------------------- .nv.shared.reserved.0     --------------------------
	.section	.nv.shared.reserved.0,"aw",@nobits
	.weak		__nv_reservedSMEM_offset_0_alias
	.size		__nv_reservedSMEM_offset_0_alias, 0, 64
	.other		__nv_reservedSMEM_offset_0_alias,@"STO_CUDA_RESERVED_SHARED STV_DEFAULT"
__nv_reservedSMEM_offset_0_alias:
	.zero		0
	.zero		64


//--------------------- .nv.constant0._Z38voxel_sampling_feature_grad_gpu_kerneliiiiPKiPKfPf --------------------------
	.section	.nv.constant0._Z38voxel_sampling_feature_grad_gpu_kerneliiiiPKiPKfPf,"a",@progbits
	.sectionflags	@""
	.align	4
.nv.constant0._Z38voxel_sampling_feature_grad_gpu_kerneliiiiPKiPKfPf:
	.zero		936


//--------------------- .nv.constant0._Z33voxel_sampling_feature_gpu_kerneliiifiPKfPKiPf --------------------------
	.section	.nv.constant0._Z33voxel_sampling_feature_gpu_kerneliiifiPKfPKiPf,"a",@progbits
	.sectionflags	@""
	.align	4
.nv.constant0._Z33voxel_sampling_feature_gpu_kerneliiifiPKfPKiPf:
	.zero		944


//--------------------- SYMBOLS --------------------------

	.type		.nv.reservedSmem.offset0,@object
	.size		.nv.reservedSmem.offset0,0x4
